	.target	sm_80

	.elftype	@"ET_EXEC"


//--------------------- .note.nv.tkinfo           --------------------------
	.section	.note.nv.tkinfo,"",@"SHT_NOTE"
	.sectionflags	@"SHF_NOTE_NV_TKINFO"
	.tkinfo
        /*0018*/ 	.word	0x00000002
        /*0030*/ 	.string	""
        /*0030*/ 	.string	"ptxas"
        /*0030*/ 	.string	"Cuda compilation tools, release 13.0, V13.0.88"
        /*0030*/ 	.string	"Build cuda_13.0.r13.0/compiler.36424714_0"
        /*0030*/ 	.string	"-v  -suppress-debug-info  -lineinfo  -arch sm_80 "



//--------------------- .note.nv.cuinfo           --------------------------
	.section	.note.nv.cuinfo,"",@"SHT_NOTE"
	.sectionflags	@"SHF_NOTE_NV_CUINFO"
        /*0018*/ 	.short	0x0002
        /*001a*/ 	.short	0x0050
        /*001c*/ 	.short	0x0082
	.zero		2


//--------------------- .nv.info                  --------------------------
	.section	.nv.info,"",@"SHT_CUDA_INFO"
	.align	4


	//----- nvinfo : EIATTR_REGCOUNT
	.align		4
        /*0000*/ 	.byte	0x04, 0x2f
        /*0002*/ 	.short	(.L_1 - .L_0)
	.align		4
.L_0:
        /*0004*/ 	.word	index@(matmul_kernel)
        /*0008*/ 	.word	0x000000fe


	//----- nvinfo : EIATTR_FRAME_SIZE
	.align		4
.L_1:
        /*000c*/ 	.byte	0x04, 0x11
        /*000e*/ 	.short	(.L_3 - .L_2)
	.align		4
.L_2:
        /*0010*/ 	.word	index@(matmul_kernel)
        /*0014*/ 	.word	0x00000000


	//----- nvinfo : EIATTR_MIN_STACK_SIZE
	.align		4
.L_3:
        /*0018*/ 	.byte	0x04, 0x12
        /*001a*/ 	.short	(.L_5 - .L_4)
	.align		4
.L_4:
        /*001c*/ 	.word	index@(matmul_kernel)
        /*0020*/ 	.word	0x00000000
.L_5:


//--------------------- .nv.info.matmul_kernel    --------------------------
	.section	.nv.info.matmul_kernel,"",@"SHT_CUDA_INFO"
	.sectionflags	@""
	.align	4


	//----- nvinfo : EIATTR_CUDA_API_VERSION
	.align		4
        /*0000*/ 	.byte	0x04, 0x37
        /*0002*/ 	.short	(.L_7 - .L_6)
.L_6:
        /*0004*/ 	.word	0x00000082


	//----- nvinfo : EIATTR_SW2861232_WAR
	.align		4
.L_7:
        /*0008*/ 	.byte	0x01, 0x35
	.zero		2


	//----- nvinfo : EIATTR_PARAM_CBANK
	.align		4
        /*000c*/ 	.byte	0x04, 0x0a
        /*000e*/ 	.short	(.L_9 - .L_8)
	.align		4
.L_8:
        /*0010*/ 	.word	index@(.nv.constant0.matmul_kernel)
        /*0014*/ 	.short	0x0160
        /*0016*/ 	.short	0x0050


	//----- nvinfo : EIATTR_CBANK_PARAM_SIZE
	.align		4
.L_9:
        /*0018*/ 	.byte	0x03, 0x19
        /*001a*/ 	.short	0x0050


	//----- nvinfo : EIATTR_KPARAM_INFO
	.align		4
        /*001c*/ 	.byte	0x04, 0x17
        /*001e*/ 	.short	(.L_11 - .L_10)
.L_10:
        /*0020*/ 	.word	0x00000000
        /*0024*/ 	.short	0x000d
        /*0026*/ 	.short	0x0048
        /*0028*/ 	.byte	0x00, 0xf4, 0x21, 0x00


	//----- nvinfo : EIATTR_KPARAM_INFO
	.align		4
.L_11:
        /*002c*/ 	.byte	0x04, 0x17
        /*002e*/ 	.short	(.L_13 - .L_12)
.L_12:
        /*0030*/ 	.word	0x00000000
        /*0034*/ 	.short	0x000c
        /*0036*/ 	.short	0x0040
        /*0038*/ 	.byte	0x00, 0xf4, 0x21, 0x00


	//----- nvinfo : EIATTR_KPARAM_INFO
	.align		4
.L_13:
        /*003c*/ 	.byte	0x04, 0x17
        /*003e*/ 	.short	(.L_15 - .L_14)
.L_14:
        /*0040*/ 	.word	0x00000000
        /*0044*/ 	.short	0x000b
        /*0046*/ 	.short	0x0038
        /*0048*/ 	.byte	0x00, 0xf0, 0x11, 0x00


	//----- nvinfo : EIATTR_KPARAM_INFO
	.align		4
.L_15:
        /*004c*/ 	.byte	0x04, 0x17
        /*004e*/ 	.short	(.L_17 - .L_16)
.L_16:
        /*0050*/ 	.word	0x00000000
        /*0054*/ 	.short	0x000a
        /*0056*/ 	.short	0x0034
        /*0058*/ 	.byte	0x00, 0xf0, 0x11, 0x00


	//----- nvinfo : EIATTR_KPARAM_INFO
	.align		4
.L_17:
        /*005c*/ 	.byte	0x04, 0x17
        /*005e*/ 	.short	(.L_19 - .L_18)
.L_18:
        /*0060*/ 	.word	0x00000000
        /*0064*/ 	.short	0x0009
        /*0066*/ 	.short	0x0030
        /*0068*/ 	.byte	0x00, 0xf0, 0x11, 0x00


	//----- nvinfo : EIATTR_KPARAM_INFO
	.align		4
.L_19:
        /*006c*/ 	.byte	0x04, 0x17
        /*006e*/ 	.short	(.L_21 - .L_20)
.L_20:
        /*0070*/ 	.word	0x00000000
        /*0074*/ 	.short	0x0008
        /*0076*/ 	.short	0x002c
        /*0078*/ 	.byte	0x00, 0xf0, 0x11, 0x00


	//----- nvinfo : EIATTR_KPARAM_INFO
	.align		4
.L_21:
        /*007c*/ 	.byte	0x04, 0x17
        /*007e*/ 	.short	(.L_23 - .L_22)
.L_22:
        /*0080*/ 	.word	0x00000000
        /*0084*/ 	.short	0x0007
        /*0086*/ 	.short	0x0028
        /*0088*/ 	.byte	0x00, 0xf0, 0x11, 0x00


	//----- nvinfo : EIATTR_KPARAM_INFO
	.align		4
.L_23:
        /*008c*/ 	.byte	0x04, 0x17
        /*008e*/ 	.short	(.L_25 - .L_24)
.L_24:
        /*0090*/ 	.word	0x00000000
        /*0094*/ 	.short	0x0006
        /*0096*/ 	.short	0x0024
        /*0098*/ 	.byte	0x00, 0xf0, 0x11, 0x00


	//----- nvinfo : EIATTR_KPARAM_INFO
	.align		4
.L_25:
        /*009c*/ 	.byte	0x04, 0x17
        /*009e*/ 	.short	(.L_27 - .L_26)
.L_26:
        /*00a0*/ 	.word	0x00000000
        /*00a4*/ 	.short	0x0005
        /*00a6*/ 	.short	0x0020
        /*00a8*/ 	.byte	0x00, 0xf0, 0x11, 0x00


	//----- nvinfo : EIATTR_KPARAM_INFO
	.align		4
.L_27:
        /*00ac*/ 	.byte	0x04, 0x17
        /*00ae*/ 	.short	(.L_29 - .L_28)
.L_28:
        /*00b0*/ 	.word	0x00000000
        /*00b4*/ 	.short	0x0004
        /*00b6*/ 	.short	0x001c
        /*00b8*/ 	.byte	0x00, 0xf0, 0x11, 0x00


	//----- nvinfo : EIATTR_KPARAM_INFO
	.align		4
.L_29:
        /*00bc*/ 	.byte	0x04, 0x17
        /*00be*/ 	.short	(.L_31 - .L_30)
.L_30:
        /*00c0*/ 	.word	0x00000000
        /*00c4*/ 	.short	0x0003
        /*00c6*/ 	.short	0x0018
        /*00c8*/ 	.byte	0x00, 0xf0, 0x11, 0x00


	//----- nvinfo : EIATTR_KPARAM_INFO
	.align		4
.L_31:
        /*00cc*/ 	.byte	0x04, 0x17
        /*00ce*/ 	.short	(.L_33 - .L_32)
.L_32:
        /*00d0*/ 	.word	0x00000000
        /*00d4*/ 	.short	0x0002
        /*00d6*/ 	.short	0x0010
        /*00d8*/ 	.byte	0x00, 0xf4, 0x21, 0x00


	//----- nvinfo : EIATTR_KPARAM_INFO
	.align		4
.L_33:
        /*00dc*/ 	.byte	0x04, 0x17
        /*00de*/ 	.short	(.L_35 - .L_34)
.L_34:
        /*00e0*/ 	.word	0x00000000
        /*00e4*/ 	.short	0x0001
        /*00e6*/ 	.short	0x0008
        /*00e8*/ 	.byte	0x00, 0xf4, 0x21, 0x00


	//----- nvinfo : EIATTR_KPARAM_INFO
	.align		4
.L_35:
        /*00ec*/ 	.byte	0x04, 0x17
        /*00ee*/ 	.short	(.L_37 - .L_36)
.L_36:
        /*00f0*/ 	.word	0x00000000
        /*00f4*/ 	.short	0x0000
        /*00f6*/ 	.short	0x0000
        /*00f8*/ 	.byte	0x00, 0xf4, 0x21, 0x00


	//----- nvinfo : EIATTR_MAXREG_COUNT
	.align		4
.L_37:
        /*00fc*/ 	.byte	0x03, 0x1b
        /*00fe*/ 	.short	0x00ff


	//----- nvinfo : EIATTR_NUM_BARRIERS
	.align		4
        /*0100*/ 	.byte	0x02, 0x4c
        /*0102*/ 	.byte	0x01
	.zero		1


	//----- nvinfo : EIATTR_MERCURY_ISA_VERSION
	.align		4
        /*0104*/ 	.byte	0x03, 0x5f
        /*0106*/ 	.short	0x0000


	//----- nvinfo : EIATTR_EXIT_INSTR_OFFSETS
	.align		4
        /*0108*/ 	.byte	0x04, 0x1c
        /*010a*/ 	.short	(.L_39 - .L_38)


	//   ....[0]....
.L_38:
        /*010c*/ 	.word	0x00008400


	//   ....[1]....
        /*0110*/ 	.word	0x00008430


	//----- nvinfo : EIATTR_REQNTID
	.align		4
.L_39:
        /*0114*/ 	.byte	0x04, 0x10
        /*0116*/ 	.short	(.L_41 - .L_40)
.L_40:
        /*0118*/ 	.word	0x00000100
        /*011c*/ 	.word	0x00000001
        /*0120*/ 	.word	0x00000001
.L_41:


//--------------------- .nv.callgraph             --------------------------
	.section	.nv.callgraph,"",@"SHT_CUDA_CALLGRAPH"
	.align	4
	.sectionentsize	8
	.align		4
        /*0000*/ 	.word	0x00000000
	.align		4
        /*0004*/ 	.word	0xffffffff
	.align		4
        /*0008*/ 	.word	0x00000000
	.align		4
        /*000c*/ 	.word	0xfffffffe
	.align		4
        /*0010*/ 	.word	0x00000000
	.align		4
        /*0014*/ 	.word	0xfffffffd
	.align		4
        /*0018*/ 	.word	0x00000000
	.align		4
        /*001c*/ 	.word	0xfffffffc


//--------------------- .nv.rel.action            --------------------------
	.section	.nv.rel.action,"",@"SHT_CUDA_RELOCINFO"
	.align	8
	.sectionentsize	8
        /*0000*/ 	.byte	0x73, 0x00, 0x00, 0x00, 0x00, 0x00, 0x00, 0x00, 0x00, 0x00, 0x00, 0x11, 0x25, 0x00, 0x05, 0x36


//--------------------- .nv.constant0.matmul_kernel --------------------------
	.section	.nv.constant0.matmul_kernel,"a",@progbits
	.sectionflags	@""
	.align	4
.nv.constant0.matmul_kernel:
	.zero		432


//--------------------- .text.matmul_kernel       --------------------------
	.section	.text.matmul_kernel,"ax",@progbits
	.sectioninfo	@"SHI_REGISTERS=254"
	.align	128
        .global         matmul_kernel
        .type           matmul_kernel,@function
        .size           matmul_kernel,(.L_x_5 - matmul_kernel)
        .other          matmul_kernel,@"STO_CUDA_ENTRY STV_DEFAULT"
matmul_kernel:
.text.matmul_kernel:
[----:B------:R-:W-:Y:S02]  /*0000*/  IMAD.MOV.U32 R1, RZ, RZ, c[0x0][0x28] ;  /* 0x00000a00ff017624 */ /* 0x000fe400078e00ff */
[----:B------:R-:W-:Y:S01]  /*0010*/  IMAD.MOV.U32 R0, RZ, RZ, c[0x0][0x17c] ;  /* 0x00005f00ff007624 */ /* 0x000fe200078e00ff */
[----:B------:R-:W0:Y:S01]  /*0020*/  S2R R5, SR_CTAID.X ;  /* 0x0000000000057919 */ /* 0x000e220000002500 */
[----:B------:R-:W-:Y:S01]  /*0030*/  IMAD.MOV.U32 R18, RZ, RZ, c[0x0][0x180] ;  /* 0x00006000ff127624 */ /* 0x000fe200078e00ff */
[----:B------:R-:W-:Y:S02]  /*0040*/  ULDC UR4, c[0x0][0x180] ;  /* 0x0000600000047ab9 */ /* 0x000fe40000000800 */
[----:B------:R-:W-:Y:S01]  /*0050*/  IADD3 R0, R0, 0x1ff, RZ ;  /* 0x000001ff00007810 */ /* 0x000fe20007ffe0ff */
[----:B------:R-:W-:Y:S01]  /*0060*/  ULDC.64 UR6, c[0x0][0x118] ;  /* 0x0000460000067ab9 */ /* 0x000fe20000000a00 */
[----:B------:R-:W-:Y:S02]  /*0070*/  IADD3 R18, R18, 0x1f, RZ ;  /* 0x0000001f12127810 */ /* 0x000fe40007ffe0ff */
[----:B------:R-:W-:-:S04]  /*0080*/  SHF.R.S32.HI R3, RZ, 0x1f, R0 ;  /* 0x0000001fff037819 */ /* 0x000fc80000011400 */
[----:B------:R-:W-:-:S04]  /*0090*/  LEA.HI R3, R3, R0, RZ, 0x9 ;  /* 0x0000000003037211 */ /* 0x000fc800078f48ff */
[----:B------:R-:W-:-:S05]  /*00a0*/  SHF.R.S32.HI R3, RZ, 0x9, R3 ;  /* 0x00000009ff037819 */ /* 0x000fca0000011403 */
[----:B------:R-:W-:Y:S01]  /*00b0*/  IMAD.SHL.U32 R4, R3, 0x8, RZ ;  /* 0x0000000803047824 */ /* 0x000fe200078e00ff */
[----:B0-----:R-:W-:-:S04]  /*00c0*/  IABS R8, R5 ;  /* 0x0000000500087213 */ /* 0x001fc80000000000 */
[-C--:B------:R-:W-:Y:S02]  /*00d0*/  IABS R7, R4.reuse ;  /* 0x0000000400077213 */ /* 0x080fe40000000000 */
[----:B------:R-:W-:Y:S02]  /*00e0*/  IABS R10, R4 ;  /* 0x00000004000a7213 */ /* 0x000fe40000000000 */
[----:B------:R-:W0:Y:S08]  /*00f0*/  I2F.RP R0, R7 ;  /* 0x0000000700007306 */ /* 0x000e300000209400 */
[----:B0-----:R-:W0:Y:S02]  /*0100*/  MUFU.RCP R0, R0 ;  /* 0x0000000000007308 */ /* 0x001e240000001000 */
[----:B0-----:R-:W-:Y:S01]  /*0110*/  IADD3 R2, R0, 0xffffffe, RZ ;  /* 0x0ffffffe00027810 */ /* 0x001fe20007ffe0ff */
[----:B------:R-:W-:-:S05]  /*0120*/  IMAD.MOV R0, RZ, RZ, -R10 ;  /* 0x000000ffff007224 */ /* 0x000fca00078e0a0a */
[----:B------:R0:W1:Y:S02]  /*0130*/  F2I.FTZ.U32.TRUNC.NTZ R3, R2 ;  /* 0x0000000200037305 */ /* 0x000064000021f000 */
[----:B0-----:R-:W-:Y:S02]  /*0140*/  IMAD.MOV.U32 R2, RZ, RZ, RZ ;  /* 0x000000ffff027224 */ /* 0x001fe400078e00ff */
[----:B-1----:R-:W-:-:S04]  /*0150*/  IMAD.MOV R6, RZ, RZ, -R3 ;  /* 0x000000ffff067224 */ /* 0x002fc800078e0a03 */
[----:B------:R-:W-:Y:S02]  /*0160*/  IMAD R9, R6, R7, RZ ;  /* 0x0000000706097224 */ /* 0x000fe400078e02ff */
[----:B------:R-:W-:Y:S02]  /*0170*/  IMAD.MOV.U32 R6, RZ, RZ, R8 ;  /* 0x000000ffff067224 */ /* 0x000fe400078e0008 */
[----:B------:R-:W-:-:S06]  /*0180*/  IMAD.HI.U32 R3, R3, R9, R2 ;  /* 0x0000000903037227 */ /* 0x000fcc00078e0002 */
[----:B------:R-:W-:-:S04]  /*0190*/  IMAD.HI.U32 R3, R3, R6, RZ ;  /* 0x0000000603037227 */ /* 0x000fc800078e00ff */
[----:B------:R-:W-:-:S05]  /*01a0*/  IMAD R0, R3, R0, R6 ;  /* 0x0000000003007224 */ /* 0x000fca00078e0206 */
[----:B------:R-:W-:-:S13]  /*01b0*/  ISETP.GT.U32.AND P1, PT, R7, R0, PT ;  /* 0x000000000700720c */ /* 0x000fda0003f24070 */
[----:B------:R-:W-:Y:S01]  /*01c0*/  @!P1 IMAD.IADD R0, R0, 0x1, -R7 ;  /* 0x0000000100009824 */ /* 0x000fe200078e0a07 */
[----:B------:R-:W-:Y:S02]  /*01d0*/  @!P1 IADD3 R3, R3, 0x1, RZ ;  /* 0x0000000103039810 */ /* 0x000fe40007ffe0ff */
[----:B------:R-:W-:Y:S02]  /*01e0*/  ISETP.NE.AND P1, PT, R4, RZ, PT ;  /* 0x000000ff0400720c */ /* 0x000fe40003f25270 */
[----:B------:R-:W-:Y:S02]  /*01f0*/  ISETP.GE.U32.AND P0, PT, R0, R7, PT ;  /* 0x000000070000720c */ /* 0x000fe40003f06070 */
[----:B------:R-:W-:-:S04]  /*0200*/  LOP3.LUT R0, R5, R4, RZ, 0x3c, !PT ;  /* 0x0000000405007212 */ /* 0x000fc800078e3cff */
[----:B------:R-:W-:Y:S01]  /*0210*/  ISETP.GE.AND P2, PT, R0, RZ, PT ;  /* 0x000000ff0000720c */ /* 0x000fe20003f46270 */
[----:B------:R-:W-:-:S05]  /*0220*/  IMAD.MOV.U32 R0, RZ, RZ, c[0x0][0x178] ;  /* 0x00005e00ff007624 */ /* 0x000fca00078e00ff */
[----:B------:R-:W-:Y:S02]  /*0230*/  IADD3 R0, R0, 0xf, RZ ;  /* 0x0000000f00007810 */ /* 0x000fe40007ffe0ff */
[----:B------:R-:W-:-:S05]  /*0240*/  @P0 IADD3 R3, R3, 0x1, RZ ;  /* 0x0000000103030810 */ /* 0x000fca0007ffe0ff */
[----:B------:R-:W-:Y:S01]  /*0250*/  IMAD.MOV.U32 R2, RZ, RZ, R3 ;  /* 0x000000ffff027224 */ /* 0x000fe200078e0003 */
[----:B------:R-:W-:-:S03]  /*0260*/  SHF.R.S32.HI R3, RZ, 0x1f, R0 ;  /* 0x0000001fff037819 */ /* 0x000fc60000011400 */
[----:B------:R-:W-:Y:S01]  /*0270*/  @!P2 IMAD.MOV R2, RZ, RZ, -R2 ;  /* 0x000000ffff02a224 */ /* 0x000fe200078e0a02 */
[----:B------:R-:W-:Y:S02]  /*0280*/  @!P1 LOP3.LUT R2, RZ, R4, RZ, 0x33, !PT ;  /* 0x00000004ff029212 */ /* 0x000fe400078e33ff */
[----:B------:R-:W-:-:S03]  /*0290*/  LEA.HI R3, R3, R0, RZ, 0x4 ;  /* 0x0000000003037211 */ /* 0x000fc600078f20ff */
[----:B------:R-:W-:Y:S02]  /*02a0*/  IMAD.SHL.U32 R6, R2, 0x8, RZ ;  /* 0x0000000802067824 */ /* 0x000fe400078e00ff */
[----:B------:R-:W-:-:S03]  /*02b0*/  IMAD.MOV R2, RZ, RZ, -R2 ;  /* 0x000000ffff027224 */ /* 0x000fc600078e0a02 */
[----:B------:R-:W-:Y:S01]  /*02c0*/  LEA.HI.SX32 R3, R3, -R6, 0x1c ;  /* 0x8000000603037211 */ /* 0x000fe200078fe2ff */
[----:B------:R-:W-:-:S03]  /*02d0*/  IMAD R4, R4, R2, R5 ;  /* 0x0000000204047224 */ /* 0x000fc600078e0205 */
[----:B------:R-:W-:Y:S02]  /*02e0*/  IMNMX R11, R3, 0x8, PT ;  /* 0x00000008030b7817 */ /* 0x000fe40003800200 */
[----:B------:R-:W-:Y:S02]  /*02f0*/  IABS R9, R4 ;  /* 0x0000000400097213 */ /* 0x000fe40000000000 */
[----:B------:R-:W-:-:S04]  /*0300*/  IABS R7, R11 ;  /* 0x0000000b00077213 */ /* 0x000fc80000000000 */
[----:B------:R-:W0:Y:S08]  /*0310*/  I2F.RP R0, R7 ;  /* 0x0000000700007306 */ /* 0x000e300000209400 */
[----:B0-----:R-:W0:Y:S02]  /*0320*/  MUFU.RCP R0, R0 ;  /* 0x0000000000007308 */ /* 0x001e240000001000 */
[----:B0-----:R-:W-:-:S06]  /*0330*/  IADD3 R3, R0, 0xffffffe, RZ ;  /* 0x0ffffffe00037810 */ /* 0x001fcc0007ffe0ff */
[----:B------:R-:W0:Y:S02]  /*0340*/  F2I.FTZ.U32.TRUNC.NTZ R3, R3 ;  /* 0x0000000300037305 */ /* 0x000e24000021f000 */
[----:B0-----:R-:W-:-:S04]  /*0350*/  IMAD.MOV R8, RZ, RZ, -R3 ;  /* 0x000000ffff087224 */ /* 0x001fc800078e0a03 */
[----:B------:R-:W-:Y:S01]  /*0360*/  IMAD.MOV.U32 R2, RZ, RZ, R8 ;  /* 0x000000ffff027224 */ /* 0x000fe200078e0008 */
[----:B------:R-:W-:-:S03]  /*0370*/  IABS R8, R11 ;  /* 0x0000000b00087213 */ /* 0x000fc60000000000 */
[----:B------:R-:W-:Y:S02]  /*0380*/  IMAD R5, R2, R7, RZ ;  /* 0x0000000702057224 */ /* 0x000fe400078e02ff */
[----:B------:R-:W-:Y:S02]  /*0390*/  IMAD.MOV.U32 R2, RZ, RZ, RZ ;  /* 0x000000ffff027224 */ /* 0x000fe400078e00ff */
[----:B------:R-:W-:Y:S02]  /*03a0*/  IMAD.MOV R0, RZ, RZ, -R8 ;  /* 0x000000ffff007224 */ /* 0x000fe400078e0a08 */
        /* <DEDUP_REMOVED lines=9> */
[----:B------:R-:W-:Y:S02]  /*0440*/  ISETP.GE.AND P2, PT, R0, RZ, PT ;  /* 0x000000ff0000720c */ /* 0x000fe40003f46270 */
[----:B------:R-:W0:Y:S05]  /*0450*/  S2R R0, SR_TID.X ;  /* 0x0000000000007919 */ /* 0x000e2a0000002100 */
[----:B------:R-:W-:Y:S02]  /*0460*/  @P0 IADD3 R2, R2, 0x1, RZ ;  /* 0x0000000102020810 */ /* 0x000fe40007ffe0ff */
[----:B------:R-:W-:Y:S02]  /*0470*/  ISETP.GT.AND P0, PT, R18, 0x1f, PT ;  /* 0x0000001f1200780c */ /* 0x000fe40003f04270 */
[----:B------:R-:W-:-:S05]  /*0480*/  MOV R5, R2 ;  /* 0x0000000200057202 */ /* 0x000fca0000000f00 */
[----:B------:R-:W-:Y:S01]  /*0490*/  @!P2 IMAD.MOV R5, RZ, RZ, -R5 ;  /* 0x000000ffff05a224 */ /* 0x000fe200078e0a05 */
[----:B------:R-:W-:-:S05]  /*04a0*/  @!P1 LOP3.LUT R5, RZ, R11, RZ, 0x33, !PT ;  /* 0x0000000bff059212 */ /* 0x000fca00078e33ff */
[----:B------:R-:W-:Y:S02]  /*04b0*/  IMAD.MOV R2, RZ, RZ, -R5 ;  /* 0x000000ffff027224 */ /* 0x000fe400078e0a05 */
[----:B------:R-:W-:Y:S02]  /*04c0*/  IMAD.SHL.U32 R5, R5, 0x200, RZ ;  /* 0x0000020005057824 */ /* 0x000fe400078e00ff */
[----:B------:R-:W-:Y:S01]  /*04d0*/  IMAD R2, R11, R2, R4 ;  /* 0x000000020b027224 */ /* 0x000fe200078e0204 */
[----:B0-----:R-:W-:Y:S02]  /*04e0*/  SHF.R.U32.HI R221, RZ, 0x4, R0 ;  /* 0x00000004ffdd7819 */ /* 0x001fe40000011600 */
[----:B------:R-:W-:Y:S01]  /*04f0*/  LOP3.LUT R3, R0, 0xf, RZ, 0xc0, !PT ;  /* 0x0000000f00037812 */ /* 0x000fe200078ec0ff */
[----:B------:R-:W-:Y:S01]  /*0500*/  IMAD.IADD R2, R6, 0x1, R2 ;  /* 0x0000000106027824 */ /* 0x000fe200078e0202 */
[----:B------:R-:W-:Y:S02]  /*0510*/  SGXT.U32 R221, R221, 0x4 ;  /* 0x00000004dddd781a */ /* 0x000fe40000000000 */
[----:B------:R-:W-:Y:S01]  /*0520*/  LOP3.LUT R6, R0, 0xe0, RZ, 0xc0, !PT ;  /* 0x000000e000067812 */ /* 0x000fe200078ec0ff */
[----:B------:R-:W-:Y:S01]  /*0530*/  IMAD R2, R2, 0x10, R3 ;  /* 0x0000001002027824 */ /* 0x000fe200078e0203 */
[----:B------:R-:W-:-:S02]  /*0540*/  LOP3.LUT R3, R0, 0x1f, RZ, 0xc0, !PT ;  /* 0x0000001f00037812 */ /* 0x000fc400078ec0ff */
[----:B------:R-:W-:Y:S01]  /*0550*/  LOP3.LUT R4, R221, 0x10, RZ, 0xfc, !PT ;  /* 0x00000010dd047812 */ /* 0x000fe200078efcff */
[----:B------:R-:W-:Y:S05]  /*0560*/  @P0 BRA `(.L_x_0) ;  /* 0x000000c000000947 */ /* 0x000fea0003800000 */
[----:B------:R-:W-:Y:S01]  /*0570*/  IMAD.SHL.U32 R7, R0, 0x20, RZ ;  /* 0x0000002000077824 */ /* 0x000fe200078e00ff */
[----:B------:R-:W-:Y:S01]  /*0580*/  CS2R R104, SRZ ;  /* 0x0000000000687805 */ /* 0x000fe2000001ff00 */
[----:B------:R-:W-:Y:S01]  /*0590*/  IMAD.SHL.U32 R6, R6, 0x10, RZ ;  /* 0x0000001006067824 */ /* 0x000fe200078e00ff */
[----:B------:R-:W-:Y:S01]  /*05a0*/  CS2R R106, SRZ ;  /* 0x00000000006a7805 */ /* 0x000fe2000001ff00 */
[----:B------:R-:W-:Y:S01]  /*05b0*/  CS2R R16, SRZ ;  /* 0x0000000000107805 */ /* 0x000fe2000001ff00 */
[----:B------:R-:W-:Y:S01]  /*05c0*/  CS2R R18, SRZ ;  /* 0x0000000000127805 */ /* 0x000fe2000001ff00 */
[----:B------:R-:W-:Y:S01]  /*05d0*/  CS2R R12, SRZ ;  /* 0x00000000000c7805 */ /* 0x000fe2000001ff00 */
[----:B------:R-:W-:Y:S01]  /*05e0*/  CS2R R14, SRZ ;  /* 0x00000000000e7805 */ /* 0x000fe2000001ff00 */
[----:B------:R-:W-:Y:S01]  /*05f0*/  CS2R R8, SRZ ;  /* 0x0000000000087805 */ /* 0x000fe2000001ff00 */
[----:B------:R-:W-:Y:S01]  /*0600*/  CS2R R10, SRZ ;  /* 0x00000000000a7805 */ /* 0x000fe2000001ff00 */
[----:B------:R-:W-:Y:S01]  /*0610*/  LOP3.LUT R7, R7, 0x60, RZ, 0xc0, !PT ;  /* 0x0000006007077812 */ /* 0x000fe200078ec0ff */
[----:B------:R-:W-:Y:S05]  /*0620*/  BRA `(.L_x_1) ;  /* 0x00006f3000007947 */ /* 0x000fea0003800000 */
.L_x_0:
[----:B------:R-:W-:Y:S01]  /*0630*/  IABS R7, c[0x0][0x17c] ;  /* 0x00005f0000077a13 */ /* 0x000fe20000000000 */
[----:B------:R-:W-:Y:S01]  /*0640*/  CS2R R108, SRZ ;  /* 0x00000000006c7805 */ /* 0x000fe2000001ff00 */
[C---:B------:R-:W-:Y:S01]  /*0650*/  LEA.HI R9, R6.reuse, R5, RZ, 0x1b ;  /* 0x0000000506097211 */ /* 0x040fe200078fd8ff */
[----:B------:R-:W-:Y:S01]  /*0660*/  IMAD.SHL.U32 R6, R6, 0x10, RZ ;  /* 0x0000001006067824 */ /* 0x000fe200078e00ff */
[----:B------:R-:W0:Y:S01]  /*0670*/  I2F.RP R8, R7 ;  /* 0x0000000700087306 */ /* 0x000e220000209400 */
[----:B------:R-:W-:Y:S01]  /*0680*/  IABS R84, c[0x0][0x178] ;  /* 0x00005e0000547a13 */ /* 0x000fe20000000000 */
[----:B------:R-:W-:Y:S01]  /*0690*/  CS2R R110, SRZ ;  /* 0x00000000006e7805 */ /* 0x000fe2000001ff00 */
[C---:B------:R-:W-:Y:S01]  /*06a0*/  IADD3 R12, R9.reuse, 0x1f8, RZ ;  /* 0x000001f8090c7810 */ /* 0x040fe20007ffe0ff */
[----:B------:R-:W-:Y:S01]  /*06b0*/  CS2R R104, SRZ ;  /* 0x0000000000687805 */ /* 0x000fe2000001ff00 */
[----:B------:R-:W-:Y:S01]  /*06c0*/  IADD3 R13, R9, 0x1f0, RZ ;  /* 0x000001f0090d7810 */ /* 0x000fe20007ffe0ff */
[----:B------:R-:W-:Y:S01]  /*06d0*/  CS2R R106, SRZ ;  /* 0x00000000006a7805 */ /* 0x000fe2000001ff00 */
[----:B------:R-:W-:Y:S01]  /*06e0*/  IABS R16, R12 ;  /* 0x0000000c00107213 */ /* 0x000fe20000000000 */
[----:B------:R-:W-:Y:S01]  /*06f0*/  CS2R R102, SRZ ;  /* 0x0000000000667805 */ /* 0x000fe2000001ff00 */
[----:B------:R-:W-:-:S02]  /*0700*/  IABS R17, R13 ;  /* 0x0000000d00117213 */ /* 0x000fc40000000000 */
[----:B------:R-:W-:Y:S02]  /*0710*/  ISETP.GE.AND P1, PT, R12, RZ, PT ;  /* 0x000000ff0c00720c */ /* 0x000fe40003f26270 */
[----:B------:R-:W-:Y:S02]  /*0720*/  ISETP.GE.AND P4, PT, R13, RZ, PT ;  /* 0x000000ff0d00720c */ /* 0x000fe40003f86270 */
[C---:B------:R-:W-:Y:S01]  /*0730*/  IADD3 R21, R9.reuse, 0x1d8, RZ ;  /* 0x000001d809157810 */ /* 0x040fe20007ffe0ff */
[----:B0-----:R-:W0:Y:S01]  /*0740*/  MUFU.RCP R8, R8 ;  /* 0x0000000800087308 */ /* 0x001e220000001000 */
[C---:B------:R-:W-:Y:S02]  /*0750*/  IADD3 R20, R9.reuse, 0x1e0, RZ ;  /* 0x000001e009147810 */ /* 0x040fe40007ffe0ff */
[C---:B------:R-:W-:Y:S02]  /*0760*/  IADD3 R23, R9.reuse, 0x1c8, RZ ;  /* 0x000001c809177810 */ /* 0x040fe40007ffe0ff */
[----:B------:R-:W-:-:S02]  /*0770*/  IADD3 R22, R9, 0x1d0, RZ ;  /* 0x000001d009167810 */ /* 0x000fc40007ffe0ff */
[C---:B------:R-:W-:Y:S02]  /*0780*/  IADD3 R24, R9.reuse, 0x1c0, RZ ;  /* 0x000001c009187810 */ /* 0x040fe40007ffe0ff */
[C---:B------:R-:W-:Y:S02]  /*0790*/  IADD3 R25, R9.reuse, 0x1b8, RZ ;  /* 0x000001b809197810 */ /* 0x040fe40007ffe0ff */
[C---:B------:R-:W-:Y:S02]  /*07a0*/  IADD3 R32, R9.reuse, 0x188, RZ ;  /* 0x0000018809207810 */ /* 0x040fe40007ffe0ff */
[C---:B------:R-:W-:Y:S02]  /*07b0*/  IADD3 R31, R9.reuse, 0x190, RZ ;  /* 0x00000190091f7810 */ /* 0x040fe40007ffe0ff */
[----:B------:R-:W-:Y:S02]  /*07c0*/  IADD3 R33, R9, 0x180, RZ ;  /* 0x0000018009217810 */ /* 0x000fe40007ffe0ff */
[----:B0-----:R-:W-:-:S02]  /*07d0*/  IADD3 R10, R8, 0xffffffe, RZ ;  /* 0x0ffffffe080a7810 */ /* 0x001fc40007ffe0ff */
[C---:B------:R-:W-:Y:S02]  /*07e0*/  IADD3 R34, R9.reuse, 0x178, RZ ;  /* 0x0000017809227810 */ /* 0x040fe40007ffe0ff */
[----:B------:R0:W1:Y:S01]  /*07f0*/  F2I.FTZ.U32.TRUNC.NTZ R11, R10 ;  /* 0x0000000a000b7305 */ /* 0x000062000021f000 */
[----:B------:R-:W-:Y:S02]  /*0800*/  IABS R29, R33 ;  /* 0x00000021001d7213 */ /* 0x000fe40000000000 */
[----:B------:R-:W-:Y:S02]  /*0810*/  IABS R30, R34 ;  /* 0x00000022001e7213 */ /* 0x000fe40000000000 */
[C---:B------:R-:W-:Y:S02]  /*0820*/  IADD3 R35, R9.reuse, 0x170, RZ ;  /* 0x0000017009237810 */ /* 0x040fe40007ffe0ff */
[C---:B------:R-:W-:Y:S01]  /*0830*/  IADD3 R36, R9.reuse, 0x168, RZ ;  /* 0x0000016809247810 */ /* 0x040fe20007ffe0ff */
[----:B0-----:R-:W-:Y:S01]  /*0840*/  IMAD.MOV.U32 R10, RZ, RZ, RZ ;  /* 0x000000ffff0a7224 */ /* 0x001fe200078e00ff */
[----:B------:R-:W-:-:S02]  /*0850*/  IADD3 R37, R9, 0x160, RZ ;  /* 0x0000016009257810 */ /* 0x000fc40007ffe0ff */
[C---:B------:R-:W-:Y:S02]  /*0860*/  IADD3 R38, R9.reuse, 0x158, RZ ;  /* 0x0000015809267810 */ /* 0x040fe40007ffe0ff */
[C---:B------:R-:W-:Y:S01]  /*0870*/  IADD3 R40, R9.reuse, 0x148, RZ ;  /* 0x0000014809287810 */ /* 0x040fe20007ffe0ff */
[--C-:B-1----:R-:W-:Y:S01]  /*0880*/  IMAD.MOV R14, RZ, RZ, -R11.reuse ;  /* 0x000000ffff0e7224 */ /* 0x102fe200078e0a0b */
[C---:B------:R-:W-:Y:S02]  /*0890*/  IADD3 R39, R9.reuse, 0x150, RZ ;  /* 0x0000015009277810 */ /* 0x040fe40007ffe0ff */
[C---:B------:R-:W-:Y:S01]  /*08a0*/  IADD3 R41, R9.reuse, 0x140, RZ ;  /* 0x0000014009297810 */ /* 0x040fe20007ffe0ff */
[----:B------:R-:W-:Y:S01]  /*08b0*/  IMAD R15, R14, R7, RZ ;  /* 0x000000070e0f7224 */ /* 0x000fe200078e02ff */
[C---:B------:R-:W-:Y:S02]  /*08c0*/  IADD3 R44, R9.reuse, 0x128, RZ ;  /* 0x00000128092c7810 */ /* 0x040fe40007ffe0ff */
[----:B------:R-:W-:Y:S01]  /*08d0*/  IADD3 R45, R9, 0x120, RZ ;  /* 0x00000120092d7810 */ /* 0x000fe20007ffe0ff */
[----:B------:R-:W-:Y:S01]  /*08e0*/  IMAD.HI.U32 R8, R11, R15, R10 ;  /* 0x0000000f0b087227 */ /* 0x000fe200078e000a */
[----:B------:R-:W-:-:S02]  /*08f0*/  IADD3 R15, R9, 0x1e8, RZ ;  /* 0x000001e8090f7810 */ /* 0x000fc40007ffe0ff */
[----:B------:R-:W-:Y:S02]  /*0900*/  SHF.R.S32.HI R11, RZ, 0x1f, R18 ;  /* 0x0000001fff0b7819 */ /* 0x000fe40000011412 */
[----:B------:R-:W-:Y:S01]  /*0910*/  IABS R19, R15 ;  /* 0x0000000f00137213 */ /* 0x000fe20000000000 */
[C---:B------:R-:W-:Y:S01]  /*0920*/  IMAD.HI.U32 R10, R8.reuse, R16, RZ ;  /* 0x00000010080a7227 */ /* 0x040fe200078e00ff */
[----:B------:R-:W-:Y:S02]  /*0930*/  LEA.HI R18, R11, R18, RZ, 0x5 ;  /* 0x000000120b127211 */ /* 0x000fe400078f28ff */
[----:B------:R-:W-:Y:S01]  /*0940*/  ISETP.GE.AND P2, PT, R15, RZ, PT ;  /* 0x000000ff0f00720c */ /* 0x000fe20003f46270 */
[C---:B------:R-:W-:Y:S01]  /*0950*/  IMAD.HI.U32 R14, R8.reuse, R17, RZ ;  /* 0x00000011080e7227 */ /* 0x040fe200078e00ff */
[----:B------:R-:W-:Y:S02]  /*0960*/  IABS R15, R20 ;  /* 0x00000014000f7213 */ /* 0x000fe40000000000 */
[C---:B------:R-:W-:Y:S01]  /*0970*/  IADD3 R46, R9.reuse, 0x118, RZ ;  /* 0x00000118092e7810 */ /* 0x040fe20007ffe0ff */
[----:B------:R-:W-:Y:S01]  /*0980*/  IMAD.MOV R11, RZ, RZ, -R10 ;  /* 0x000000ffff0b7224 */ /* 0x000fe200078e0a0a */
[C---:B------:R-:W-:Y:S01]  /*0990*/  IADD3 R47, R9.reuse, 0x110, RZ ;  /* 0x00000110092f7810 */ /* 0x040fe20007ffe0ff */
[----:B------:R-:W-:Y:S01]  /*09a0*/  IMAD.HI.U32 R10, R8, R19, RZ ;  /* 0x00000013080a7227 */ /* 0x000fe200078e00ff */
[----:B------:R-:W-:-:S02]  /*09b0*/  IADD3 R48, R9, 0x108, RZ ;  /* 0x0000010809307810 */ /* 0x000fc40007ffe0ff */
[----:B------:R-:W-:Y:S01]  /*09c0*/  IABS R43, R47 ;  /* 0x0000002f002b7213 */ /* 0x000fe20000000000 */
[----:B------:R-:W-:Y:S01]  /*09d0*/  IMAD.MOV R14, RZ, RZ, -R14 ;  /* 0x000000ffff0e7224 */ /* 0x000fe200078e0a0e */
[C---:B------:R-:W-:Y:S01]  /*09e0*/  IADD3 R52, R9.reuse, 0xe0, RZ ;  /* 0x000000e009347810 */ /* 0x040fe20007ffe0ff */
[----:B------:R-:W-:Y:S01]  /*09f0*/  IMAD.MOV R10, RZ, RZ, -R10 ;  /* 0x000000ffff0a7224 */ /* 0x000fe200078e0a0a */
[----:B------:R-:W-:Y:S01]  /*0a00*/  IADD3 R53, R9, 0xd8, RZ ;  /* 0x000000d809357810 */ /* 0x000fe20007ffe0ff */
[C---:B------:R-:W-:Y:S01]  /*0a10*/  IMAD R12, R7.reuse, R14, R17 ;  /* 0x0000000e070c7224 */ /* 0x040fe200078e0211 */
[----:B------:R-:W-:Y:S01]  /*0a20*/  IABS R17, R22 ;  /* 0x0000001600117213 */ /* 0x000fe20000000000 */
[C---:B------:R-:W-:Y:S01]  /*0a30*/  IMAD R13, R7.reuse, R11, R16 ;  /* 0x0000000b070d7224 */ /* 0x040fe200078e0210 */
[----:B------:R-:W-:Y:S01]  /*0a40*/  IABS R16, R21 ;  /* 0x0000001500107213 */ /* 0x000fe20000000000 */
[C---:B------:R-:W-:Y:S01]  /*0a50*/  IMAD R14, R7.reuse, R10, R19 ;  /* 0x0000000a070e7224 */ /* 0x040fe200078e0213 */
[C---:B------:R-:W-:Y:S01]  /*0a60*/  ISETP.GT.U32.AND P3, PT, R7.reuse, R12, PT ;  /* 0x0000000c0700720c */ /* 0x040fe20003f64070 */
[----:B------:R-:W-:Y:S01]  /*0a70*/  IMAD.HI.U32 R10, R8, R15, RZ ;  /* 0x0000000f080a7227 */ /* 0x000fe200078e00ff */
[----:B------:R-:W-:-:S02]  /*0a80*/  ISETP.GT.U32.AND P0, PT, R7, R13, PT ;  /* 0x0000000d0700720c */ /* 0x000fc40003f04070 */
[----:B------:R-:W-:Y:S01]  /*0a90*/  ISETP.GT.U32.AND P5, PT, R7, R14, PT ;  /* 0x0000000e0700720c */ /* 0x000fe20003fa4070 */
[----:B------:R-:W-:Y:S01]  /*0aa0*/  IMAD.HI.U32 R11, R8, R16, RZ ;  /* 0x00000010080b7227 */ /* 0x000fe200078e00ff */
[----:B------:R-:W-:Y:S02]  /*0ab0*/  IABS R19, R23 ;  /* 0x0000001700137213 */ /* 0x000fe40000000000 */
[----:B------:R-:W-:Y:S01]  /*0ac0*/  IABS R49, R52 ;  /* 0x0000003400317213 */ /* 0x000fe20000000000 */
[----:B------:R-:W-:Y:S01]  /*0ad0*/  IMAD.MOV R10, RZ, RZ, -R10 ;  /* 0x000000ffff0a7224 */ /* 0x000fe200078e0a0a */
[----:B------:R-:W-:Y:S02]  /*0ae0*/  IADD3 R11, -R11, RZ, RZ ;  /* 0x000000ff0b0b7210 */ /* 0x000fe40007ffe1ff */
[----:B------:R-:W-:Y:S01]  /*0af0*/  IABS R50, R53 ;  /* 0x0000003500327213 */ /* 0x000fe20000000000 */
[--C-:B------:R-:W-:Y:S01]  /*0b00*/  @!P3 IMAD.IADD R12, R12, 0x1, -R7.reuse ;  /* 0x000000010c0cb824 */ /* 0x100fe200078e0a07 */
[----:B------:R-:W-:Y:S01]  /*0b10*/  ISETP.GE.AND P3, PT, R20, RZ, PT ;  /* 0x000000ff1400720c */ /* 0x000fe20003f66270 */
[--C-:B------:R-:W-:Y:S01]  /*0b20*/  @!P0 IMAD.IADD R13, R13, 0x1, -R7.reuse ;  /* 0x000000010d0d8824 */ /* 0x100fe200078e0a07 */
[----:B------:R-:W-:Y:S01]  /*0b30*/  IADD3 R54, R9, 0xd0, RZ ;  /* 0x000000d009367810 */ /* 0x000fe20007ffe0ff */
[----:B------:R-:W-:Y:S01]  /*0b40*/  @!P5 IMAD.IADD R14, R14, 0x1, -R7 ;  /* 0x000000010e0ed824 */ /* 0x000fe200078e0a07 */
[C---:B------:R-:W-:Y:S01]  /*0b50*/  ISETP.GT.U32.AND P5, PT, R7.reuse, R12, PT ;  /* 0x0000000c0700720c */ /* 0x040fe20003fa4070 */
[C---:B------:R-:W-:Y:S01]  /*0b60*/  IMAD R16, R7.reuse, R11, R16 ;  /* 0x0000000b07107224 */ /* 0x040fe200078e0210 */
[C---:B------:R-:W-:Y:S01]  /*0b70*/  ISETP.GT.U32.AND P6, PT, R7.reuse, R13, PT ;  /* 0x0000000d0700720c */ /* 0x040fe20003fc4070 */
[C---:B------:R-:W-:Y:S01]  /*0b80*/  IMAD R15, R7.reuse, R10, R15 ;  /* 0x0000000a070f7224 */ /* 0x040fe200078e020f */
[----:B------:R-:W-:Y:S01]  /*0b90*/  ISETP.GT.U32.AND P0, PT, R7, R14, PT ;  /* 0x0000000e0700720c */ /* 0x000fe20003f04070 */
[----:B------:R-:W-:Y:S01]  /*0ba0*/  IMAD.HI.U32 R11, R8, R19, RZ ;  /* 0x00000013080b7227 */ /* 0x000fe200078e00ff */
[----:B------:R-:W-:-:S02]  /*0bb0*/  IABS R51, R54 ;  /* 0x0000003600337213 */ /* 0x000fc40000000000 */
[C---:B------:R-:W-:Y:S01]  /*0bc0*/  IADD3 R55, R9.reuse, 0xc8, RZ ;  /* 0x000000c809377810 */ /* 0x040fe20007ffe0ff */
[----:B------:R-:W-:Y:S01]  /*0bd0*/  IMAD.MOV R20, RZ, RZ, -R11 ;  /* 0x000000ffff147224 */ /* 0x000fe200078e0a0b */
[----:B------:R-:W-:Y:S01]  /*0be0*/  IABS R11, R24 ;  /* 0x00000018000b7213 */ /* 0x000fe20000000000 */
[----:B------:R-:W-:Y:S01]  /*0bf0*/  IMAD.HI.U32 R10, R8, R17, RZ ;  /* 0x00000011080a7227 */ /* 0x000fe200078e00ff */
[C---:B------:R-:W-:Y:S02]  /*0c00*/  IADD3 R56, R9.reuse, 0xc0, RZ ;  /* 0x000000c009387810 */ /* 0x040fe40007ffe0ff */
[----:B------:R-:W-:Y:S01]  /*0c10*/  IADD3 R57, R9, 0xb8, RZ ;  /* 0x000000b809397810 */ /* 0x000fe20007ffe0ff */
[--C-:B------:R-:W-:Y:S01]  /*0c20*/  @!P5 IMAD.IADD R12, R12, 0x1, -R7.reuse ;  /* 0x000000010c0cd824 */ /* 0x100fe200078e0a07 */
[----:B------:R-:W-:Y:S01]  /*0c30*/  ISETP.GT.U32.AND P5, PT, R7, R16, PT ;  /* 0x000000100700720c */ /* 0x000fe20003fa4070 */
[----:B------:R-:W-:Y:S01]  /*0c40*/  @!P6 IMAD.IADD R13, R13, 0x1, -R7 ;  /* 0x000000010d0de824 */ /* 0x000fe200078e0a07 */
[----:B------:R-:W-:Y:S01]  /*0c50*/  ISETP.GT.U32.AND P6, PT, R7, R15, PT ;  /* 0x0000000f0700720c */ /* 0x000fe20003fc4070 */
[----:B------:R-:W-:Y:S01]  /*0c60*/  IMAD.MOV R10, RZ, RZ, -R10 ;  /* 0x000000ffff0a7224 */ /* 0x000fe200078e0a0a */
[----:B------:R-:W-:Y:S01]  /*0c70*/  IADD3 R61, R9, 0x90, RZ ;  /* 0x00000090093d7810 */ /* 0x000fe20007ffe0ff */
[----:B------:R-:W-:Y:S01]  /*0c80*/  IMAD R19, R7, R20, R19 ;  /* 0x0000001407137224 */ /* 0x000fe200078e0213 */
[C---:B------:R-:W-:Y:S01]  /*0c90*/  IADD3 R63, R9.reuse, 0x88, RZ ;  /* 0x00000088093f7810 */ /* 0x040fe20007ffe0ff */
[----:B------:R-:W-:Y:S01]  /*0ca0*/  IMAD.MOV.U32 R20, RZ, RZ, R11 ;  /* 0x000000ffff147224 */ /* 0x000fe200078e000b */
[----:B------:R-:W-:Y:S01]  /*0cb0*/  IADD3 R11, R9, 0x1a8, RZ ;  /* 0x000001a8090b7810 */ /* 0x000fe20007ffe0ff */
[----:B------:R-:W-:Y:S01]  /*0cc0*/  IMAD R17, R7, R10, R17 ;  /* 0x0000000a07117224 */ /* 0x000fe200078e0211 */
[----:B------:R-:W-:Y:S01]  /*0cd0*/  IABS R59, R63 ;  /* 0x0000003f003b7213 */ /* 0x000fe20000000000 */
[----:B------:R-:W-:Y:S01]  /*0ce0*/  IMAD.HI.U32 R10, R8, R20, RZ ;  /* 0x00000014080a7227 */ /* 0x000fe200078e00ff */
[----:B------:R-:W-:-:S02]  /*0cf0*/  IADD3 R65, R9, 0x78, RZ ;  /* 0x0000007809417810 */ /* 0x000fc40007ffe0ff */
[----:B------:R-:W-:Y:S01]  /*0d00*/  IADD3 R64, R9, 0x80, RZ ;  /* 0x0000008009407810 */ /* 0x000fe20007ffe0ff */
[--C-:B------:R-:W-:Y:S01]  /*0d10*/  @!P5 IMAD.IADD R16, R16, 0x1, -R7.reuse ;  /* 0x000000011010d824 */ /* 0x100fe200078e0a07 */
[----:B------:R-:W-:Y:S01]  /*0d20*/  IABS R62, R65 ;  /* 0x00000041003e7213 */ /* 0x000fe20000000000 */
[----:B------:R-:W-:Y:S01]  /*0d30*/  @!P6 IMAD.IADD R15, R15, 0x1, -R7 ;  /* 0x000000010f0fe824 */ /* 0x000fe200078e0a07 */
[C---:B------:R-:W-:Y:S01]  /*0d40*/  ISETP.GT.U32.AND P6, PT, R7.reuse, R17, PT ;  /* 0x000000110700720c */ /* 0x040fe20003fc4070 */
[----:B------:R-:W-:Y:S01]  /*0d50*/  @!P1 IMAD.MOV R13, RZ, RZ, -R13 ;  /* 0x000000ffff0d9224 */ /* 0x000fe200078e0a0d */
[C---:B------:R-:W-:Y:S01]  /*0d60*/  ISETP.GT.U32.AND P5, PT, R7.reuse, R16, PT ;  /* 0x000000100700720c */ /* 0x040fe20003fa4070 */
[----:B------:R-:W-:Y:S01]  /*0d70*/  @!P4 IMAD.MOV R12, RZ, RZ, -R12 ;  /* 0x000000ffff0cc224 */ /* 0x000fe200078e0a0c */
[C---:B------:R-:W-:Y:S01]  /*0d80*/  ISETP.GT.U32.AND P1, PT, R7.reuse, R15, PT ;  /* 0x0000000f0700720c */ /* 0x040fe20003f24070 */
[----:B------:R-:W-:Y:S01]  /*0d90*/  IMAD.MOV R10, RZ, RZ, -R10 ;  /* 0x000000ffff0a7224 */ /* 0x000fe200078e0a0a */
[----:B------:R-:W-:Y:S01]  /*0da0*/  ISETP.GT.U32.AND P4, PT, R7, R19, PT ;  /* 0x000000130700720c */ /* 0x000fe20003f84070 */
[--C-:B------:R-:W-:Y:S01]  /*0db0*/  @!P0 IMAD.IADD R14, R14, 0x1, -R7.reuse ;  /* 0x000000010e0e8824 */ /* 0x100fe200078e0a07 */
[----:B------:R-:W-:Y:S01]  /*0dc0*/  ISETP.GE.AND P0, PT, R21, RZ, PT ;  /* 0x000000ff1500720c */ /* 0x000fe20003f06270 */
[----:B------:R-:W-:Y:S01]  /*0dd0*/  IMAD R20, R7, R10, R20 ;  /* 0x0000000a07147224 */ /* 0x000fe200078e0214 */
[----:B------:R-:W-:Y:S01]  /*0de0*/  IABS R21, R25 ;  /* 0x0000001900157213 */ /* 0x000fe20000000000 */
[----:B------:R-:W-:Y:S01]  /*0df0*/  @!P2 IMAD.MOV R14, RZ, RZ, -R14 ;  /* 0x000000ffff0ea224 */ /* 0x000fe200078e0a0e */
[----:B------:R-:W-:Y:S01]  /*0e00*/  ISETP.GE.AND P2, PT, R22, RZ, PT ;  /* 0x000000ff1600720c */ /* 0x000fe20003f46270 */
[--C-:B------:R-:W-:Y:S01]  /*0e10*/  @!P6 IMAD.IADD R17, R17, 0x1, -R7.reuse ;  /* 0x000000011111e824 */ /* 0x100fe200078e0a07 */
[----:B------:R-:W-:Y:S01]  /*0e20*/  IADD3 R22, R9, 0x1a0, RZ ;  /* 0x000001a009167810 */ /* 0x000fe20007ffe0ff */
[--C-:B------:R-:W-:Y:S01]  /*0e30*/  @!P5 IMAD.IADD R16, R16, 0x1, -R7.reuse ;  /* 0x000000011010d824 */ /* 0x100fe200078e0a07 */
[----:B------:R-:W-:Y:S01]  /*0e40*/  ISETP.GT.U32.AND P5, PT, R7, R20, PT ;  /* 0x000000140700720c */ /* 0x000fe20003fa4070 */
[--C-:B------:R-:W-:Y:S01]  /*0e50*/  @!P1 IMAD.IADD R15, R15, 0x1, -R7.reuse ;  /* 0x000000010f0f9824 */ /* 0x100fe200078e0a07 */
[----:B------:R-:W-:Y:S01]  /*0e60*/  ISETP.GE.AND P1, PT, R23, RZ, PT ;  /* 0x000000ff1700720c */ /* 0x000fe20003f26270 */
[----:B------:R-:W-:Y:S01]  /*0e70*/  @!P4 IMAD.IADD R19, R19, 0x1, -R7 ;  /* 0x000000011313c824 */ /* 0x000fe200078e0a07 */
[----:B------:R-:W-:Y:S01]  /*0e80*/  ISETP.GE.AND P4, PT, R24, RZ, PT ;  /* 0x000000ff1800720c */ /* 0x000fe20003f86270 */
[----:B------:R-:W-:Y:S01]  /*0e90*/  IMAD.HI.U32 R10, R8, R21, RZ ;  /* 0x00000015080a7227 */ /* 0x000fe200078e00ff */
[----:B------:R-:W-:-:S02]  /*0ea0*/  @!P3 IADD3 R15, -R15, RZ, RZ ;  /* 0x000000ff0f0fb210 */ /* 0x000fc40007ffe1ff */
[C---:B------:R-:W-:Y:S01]  /*0eb0*/  ISETP.GT.U32.AND P3, PT, R7.reuse, R19, PT ;  /* 0x000000130700720c */ /* 0x040fe20003f64070 */
[----:B------:R-:W-:Y:S01]  /*0ec0*/  IMAD.MOV R10, RZ, RZ, -R10 ;  /* 0x000000ffff0a7224 */ /* 0x000fe200078e0a0a */
[C---:B------:R-:W-:Y:S01]  /*0ed0*/  ISETP.GT.U32.AND P6, PT, R7.reuse, R17, PT ;  /* 0x000000110700720c */ /* 0x040fe20003fc4070 */
[----:B------:R-:W-:Y:S01]  /*0ee0*/  @!P0 IMAD.MOV R16, RZ, RZ, -R16 ;  /* 0x000000ffff108224 */ /* 0x000fe200078e0a10 */
[----:B------:R-:W-:Y:S01]  /*0ef0*/  IABS R26, R22 ;  /* 0x00000016001a7213 */ /* 0x000fe20000000000 */
[----:B------:R-:W-:Y:S01]  /*0f00*/  IMAD R21, R7, R10, R21 ;  /* 0x0000000a07157224 */ /* 0x000fe200078e0215 */
[C---:B------:R-:W-:Y:S01]  /*0f10*/  IADD3 R10, R9.reuse, 0x1b0, RZ ;  /* 0x000001b0090a7810 */ /* 0x040fe20007ffe0ff */
[----:B------:R-:W-:Y:S01]  /*0f20*/  @!P5 IMAD.IADD R20, R20, 0x1, -R7 ;  /* 0x000000011414d824 */ /* 0x000fe200078e0a07 */
[----:B------:R-:W-:Y:S02]  /*0f30*/  IADD3 R23, R9, 0x198, RZ ;  /* 0x0000019809177810 */ /* 0x000fe40007ffe0ff */
[----:B------:R-:W-:-:S02]  /*0f40*/  IABS R24, R10 ;  /* 0x0000000a00187213 */ /* 0x000fc40000000000 */
[----:B------:R-:W-:Y:S01]  /*0f50*/  ISETP.GT.U32.AND P5, PT, R7, R20, PT ;  /* 0x000000140700720c */ /* 0x000fe20003fa4070 */
[----:B------:R-:W-:Y:S01]  /*0f60*/  @!P3 IMAD.IADD R19, R19, 0x1, -R7 ;  /* 0x000000011313b824 */ /* 0x000fe200078e0a07 */
[----:B------:R-:W-:Y:S01]  /*0f70*/  ISETP.GE.AND P0, PT, R10, RZ, PT ;  /* 0x000000ff0a00720c */ /* 0x000fe20003f06270 */
[----:B------:R-:W-:Y:S01]  /*0f80*/  IMAD.HI.U32 R10, R8, R24, RZ ;  /* 0x00000018080a7227 */ /* 0x000fe200078e00ff */
[----:B------:R-:W-:Y:S02]  /*0f90*/  ISETP.GT.U32.AND P3, PT, R7, R21, PT ;  /* 0x000000150700720c */ /* 0x000fe40003f64070 */
[----:B------:R-:W-:Y:S01]  /*0fa0*/  IABS R27, R23 ;  /* 0x00000017001b7213 */ /* 0x000fe20000000000 */
[----:B------:R-:W-:Y:S01]  /*0fb0*/  @!P1 IMAD.MOV R19, RZ, RZ, -R19 ;  /* 0x000000ffff139224 */ /* 0x000fe200078e0a13 */
[----:B------:R-:W-:Y:S01]  /*0fc0*/  ISETP.GE.AND P1, PT, R22, RZ, PT ;  /* 0x000000ff1600720c */ /* 0x000fe20003f26270 */
[----:B------:R-:W-:Y:S01]  /*0fd0*/  IMAD.MOV R22, RZ, RZ, -R10 ;  /* 0x000000ffff167224 */ /* 0x000fe200078e0a0a */
[----:B------:R-:W-:Y:S01]  /*0fe0*/  IABS R60, R64 ;  /* 0x00000040003c7213 */ /* 0x000fe20000000000 */
[--C-:B------:R-:W-:Y:S01]  /*0ff0*/  @!P6 IMAD.IADD R17, R17, 0x1, -R7.reuse ;  /* 0x000000011111e824 */ /* 0x100fe200078e0a07 */
[----:B------:R-:W-:Y:S01]  /*1000*/  ISETP.GE.AND P6, PT, R25, RZ, PT ;  /* 0x000000ff1900720c */ /* 0x000fe20003fc6270 */
[--C-:B------:R-:W-:Y:S01]  /*1010*/  @!P5 IMAD.IADD R20, R20, 0x1, -R7.reuse ;  /* 0x000000011414d824 */ /* 0x100fe200078e0a07 */
[----:B------:R-:W-:Y:S01]  /*1020*/  IABS R25, R11 ;  /* 0x0000000b00197213 */ /* 0x000fe20000000000 */
[----:B------:R-:W-:Y:S01]  /*1030*/  IMAD R22, R7, R22, R24 ;  /* 0x0000001607167224 */ /* 0x000fe200078e0218 */
[----:B------:R-:W-:Y:S01]  /*1040*/  ISETP.GE.AND P5, PT, R23, RZ, PT ;  /* 0x000000ff1700720c */ /* 0x000fe20003fa6270 */
[----:B------:R-:W-:Y:S01]  /*1050*/  @!P4 IMAD.MOV R20, RZ, RZ, -R20 ;  /* 0x000000ffff14c224 */ /* 0x000fe200078e0a14 */
[----:B------:R-:W-:Y:S01]  /*1060*/  IADD3 R66, R9, 0x68, RZ ;  /* 0x0000006809427810 */ /* 0x000fe20007ffe0ff */
[----:B------:R-:W-:Y:S01]  /*1070*/  @!P3 IMAD.IADD R21, R21, 0x1, -R7 ;  /* 0x000000011515b824 */ /* 0x000fe200078e0a07 */
[----:B------:R-:W-:Y:S01]  /*1080*/  ISETP.GT.U32.AND P4, PT, R7, R22, PT ;  /* 0x000000160700720c */ /* 0x000fe20003f84070 */
[----:B------:R-:W-:Y:S01]  /*1090*/  @!P2 IMAD.MOV R17, RZ, RZ, -R17 ;  /* 0x000000ffff11a224 */ /* 0x000fe200078e0a11 */
[----:B------:R-:W-:Y:S01]  /*10a0*/  ISETP.GE.AND P2, PT, R11, RZ, PT ;  /* 0x000000ff0b00720c */ /* 0x000fe20003f46270 */
[----:B------:R-:W-:Y:S01]  /*10b0*/  IMAD.HI.U32 R10, R8, R25, RZ ;  /* 0x00000019080a7227 */ /* 0x000fe200078e00ff */
[----:B------:R-:W-:-:S02]  /*10c0*/  ISETP.GT.U32.AND P3, PT, R7, R21, PT ;  /* 0x000000150700720c */ /* 0x000fc40003f64070 */
[C---:B------:R-:W-:Y:S01]  /*10d0*/  IADD3 R70, R9.reuse, 0x48, RZ ;  /* 0x0000004809467810 */ /* 0x040fe20007ffe0ff */
[----:B------:R-:W-:Y:S01]  /*10e0*/  IMAD.HI.U32 R11, R8, R26, RZ ;  /* 0x0000001a080b7227 */ /* 0x000fe200078e00ff */
[C---:B------:R-:W-:Y:S02]  /*10f0*/  IADD3 R88, R9.reuse, 0x18, RZ ;  /* 0x0000001809587810 */ /* 0x040fe40007ffe0ff */
[----:B------:R-:W-:Y:S01]  /*1100*/  IABS R68, R70 ;  /* 0x0000004600447213 */ /* 0x000fe20000000000 */
[----:B------:R-:W-:Y:S01]  /*1110*/  IMAD.MOV R24, RZ, RZ, -R10 ;  /* 0x000000ffff187224 */ /* 0x000fe200078e0a0a */
[C---:B------:R-:W-:Y:S01]  /*1120*/  IADD3 R86, R9.reuse, 0x20, RZ ;  /* 0x0000002009567810 */ /* 0x040fe20007ffe0ff */
[----:B------:R-:W-:Y:S01]  /*1130*/  @!P4 IMAD.IADD R22, R22, 0x1, -R7 ;  /* 0x000000011616c824 */ /* 0x000fe200078e0a07 */
[----:B------:R-:W-:Y:S01]  /*1140*/  IADD3 R90, R9, 0x10, RZ ;  /* 0x00000010095a7810 */ /* 0x000fe20007ffe0ff */
[----:B------:R-:W-:Y:S01]  /*1150*/  IMAD.MOV R11, RZ, RZ, -R11 ;  /* 0x000000ffff0b7224 */ /* 0x000fe200078e0a0b */
[----:B------:R-:W-:Y:S01]  /*1160*/  IABS R74, R88 ;  /* 0x00000058004a7213 */ /* 0x000fe20000000000 */
[C---:B------:R-:W-:Y:S01]  /*1170*/  IMAD R23, R7.reuse, R24, R25 ;  /* 0x0000001807177224 */ /* 0x040fe200078e0219 */
[----:B------:R-:W-:Y:S01]  /*1180*/  ISETP.GT.U32.AND P4, PT, R7, R22, PT ;  /* 0x000000160700720c */ /* 0x000fe20003f84070 */
[----:B------:R-:W-:Y:S01]  /*1190*/  @!P3 IMAD.IADD R21, R21, 0x1, -R7 ;  /* 0x000000011515b824 */ /* 0x000fe200078e0a07 */
[----:B------:R-:W-:Y:S01]  /*11a0*/  IABS R76, R90 ;  /* 0x0000005a004c7213 */ /* 0x000fe20000000000 */
[C---:B------:R-:W-:Y:S01]  /*11b0*/  IMAD R24, R7.reuse, R11, R26 ;  /* 0x0000000b07187224 */ /* 0x040fe200078e021a */
[----:B------:R-:W-:Y:S01]  /*11c0*/  ISETP.GT.U32.AND P3, PT, R7, R23, PT ;  /* 0x000000170700720c */ /* 0x000fe20003f64070 */
[----:B------:R-:W-:Y:S01]  /*11d0*/  IMAD.HI.U32 R10, R8, R27, RZ ;  /* 0x0000001b080a7227 */ /* 0x000fe200078e00ff */
[----:B------:R-:W-:-:S02]  /*11e0*/  IABS R26, R31 ;  /* 0x0000001f001a7213 */ /* 0x000fc40000000000 */
[----:B------:R-:W-:Y:S01]  /*11f0*/  IABS R80, R9 ;  /* 0x0000000900507213 */ /* 0x000fe20000000000 */
[----:B------:R-:W-:Y:S01]  /*1200*/  @!P6 IMAD.MOV R21, RZ, RZ, -R21 ;  /* 0x000000ffff15e224 */ /* 0x000fe200078e0a15 */
[C---:B------:R-:W-:Y:S01]  /*1210*/  ISETP.GT.U32.AND P6, PT, R7.reuse, R24, PT ;  /* 0x000000180700720c */ /* 0x040fe20003fc4070 */
[----:B------:R-:W-:Y:S01]  /*1220*/  IMAD.MOV R10, RZ, RZ, -R10 ;  /* 0x000000ffff0a7224 */ /* 0x000fe200078e0a0a */
[----:B------:R-:W-:Y:S01]  /*1230*/  IABS R117, R2 ;  /* 0x0000000200757213 */ /* 0x000fe20000000000 */
[----:B------:R-:W-:Y:S01]  /*1240*/  @!P4 IMAD.IADD R22, R22, 0x1, -R7 ;  /* 0x000000011616c824 */ /* 0x000fe200078e0a07 */
[----:B------:R-:W-:Y:S01]  /*1250*/  SHF.R.S32.HI R18, RZ, 0x5, R18 ;  /* 0x00000005ff127819 */ /* 0x000fe20000011412 */
[----:B------:R-:W-:Y:S01]  /*1260*/  IMAD R25, R7, R10, R27 ;  /* 0x0000000a07197224 */ /* 0x000fe200078e021b */
[----:B------:R-:W-:Y:S01]  /*1270*/  IABS R27, R32 ;  /* 0x00000020001b7213 */ /* 0x000fe20000000000 */
[----:B------:R-:W-:-:S03]  /*1280*/  IMAD.HI.U32 R10, R8, R26, RZ ;  /* 0x0000001a080a7227 */ /* 0x000fc600078e00ff */
[C---:B------:R-:W-:Y:S01]  /*1290*/  ISETP.GT.U32.AND P4, PT, R7.reuse, R25, PT ;  /* 0x000000190700720c */ /* 0x040fe20003f84070 */
[----:B------:R-:W-:Y:S02]  /*12a0*/  IMAD.HI.U32 R11, R8, R27, RZ ;  /* 0x0000001b080b7227 */ /* 0x000fe400078e00ff */
[----:B------:R-:W-:Y:S02]  /*12b0*/  @!P6 IADD3 R24, R24, -R7, RZ ;  /* 0x800000071818e210 */ /* 0x000fe40007ffe0ff */
[----:B------:R-:W-:Y:S02]  /*12c0*/  IMAD.MOV R28, RZ, RZ, -R11 ;  /* 0x000000ffff1c7224 */ /* 0x000fe400078e0a0b */
[C---:B------:R-:W-:Y:S01]  /*12d0*/  ISETP.GT.U32.AND P6, PT, R7.reuse, R24, PT ;  /* 0x000000180700720c */ /* 0x040fe20003fc4070 */
[----:B------:R-:W-:Y:S02]  /*12e0*/  IMAD.MOV R10, RZ, RZ, -R10 ;  /* 0x000000ffff0a7224 */ /* 0x000fe400078e0a0a */
[----:B------:R-:W-:-:S02]  /*12f0*/  IMAD R27, R7, R28, R27 ;  /* 0x0000001c071b7224 */ /* 0x000fc400078e021b */
[----:B------:R-:W-:Y:S02]  /*1300*/  IMAD.MOV.U32 R28, RZ, RZ, R29 ;  /* 0x000000ffff1c7224 */ /* 0x000fe400078e001d */
[--C-:B------:R-:W-:Y:S01]  /*1310*/  @!P4 IMAD.IADD R25, R25, 0x1, -R7.reuse ;  /* 0x000000011919c824 */ /* 0x100fe200078e0a07 */
[----:B------:R-:W-:Y:S01]  /*1320*/  ISETP.GE.AND P4, PT, R31, RZ, PT ;  /* 0x000000ff1f00720c */ /* 0x000fe20003f86270 */
[----:B------:R-:W-:Y:S01]  /*1330*/  @!P3 IMAD.IADD R23, R23, 0x1, -R7 ;  /* 0x000000011717b824 */ /* 0x000fe200078e0a07 */
[----:B------:R-:W-:Y:S01]  /*1340*/  IABS R31, R35 ;  /* 0x00000023001f7213 */ /* 0x000fe20000000000 */
[----:B------:R-:W-:Y:S01]  /*1350*/  @!P0 IMAD.MOV R22, RZ, RZ, -R22 ;  /* 0x000000ffff168224 */ /* 0x000fe200078e0a16 */
[C---:B------:R-:W-:Y:S01]  /*1360*/  ISETP.GT.U32.AND P0, PT, R7.reuse, R25, PT ;  /* 0x000000190700720c */ /* 0x040fe20003f04070 */
[C---:B------:R-:W-:Y:S01]  /*1370*/  IMAD R26, R7.reuse, R10, R26 ;  /* 0x0000000a071a7224 */ /* 0x040fe200078e021a */
[----:B------:R-:W-:Y:S01]  /*1380*/  ISETP.GT.U32.AND P3, PT, R7, R23, PT ;  /* 0x000000170700720c */ /* 0x000fe20003f64070 */
[----:B------:R-:W-:-:S02]  /*1390*/  IMAD.MOV.U32 R29, RZ, RZ, R30 ;  /* 0x000000ffff1d7224 */ /* 0x000fc400078e001e */
[----:B------:R-:W-:-:S04]  /*13a0*/  IMAD.HI.U32 R10, R8, R28, RZ ;  /* 0x0000001c080a7227 */ /* 0x000fc800078e00ff */
[----:B------:R-:W-:Y:S01]  /*13b0*/  @!P6 IMAD.IADD R24, R24, 0x1, -R7 ;  /* 0x000000011818e824 */ /* 0x000fe200078e0a07 */
[----:B------:R-:W-:Y:S01]  /*13c0*/  ISETP.GT.U32.AND P6, PT, R7, R27, PT ;  /* 0x0000001b0700720c */ /* 0x000fe20003fc4070 */
[----:B------:R-:W-:-:S03]  /*13d0*/  IMAD.HI.U32 R11, R8, R29, RZ ;  /* 0x0000001d080b7227 */ /* 0x000fc600078e00ff */
[----:B------:R-:W-:Y:S01]  /*13e0*/  @!P1 IADD3 R24, -R24, RZ, RZ ;  /* 0x000000ff18189210 */ /* 0x000fe20007ffe1ff */
[----:B------:R-:W-:Y:S01]  /*13f0*/  IMAD.MOV R10, RZ, RZ, -R10 ;  /* 0x000000ffff0a7224 */ /* 0x000fe200078e0a0a */
[----:B------:R-:W-:Y:S01]  /*1400*/  ISETP.GE.AND P1, PT, R33, RZ, PT ;  /* 0x000000ff2100720c */ /* 0x000fe20003f26270 */
[----:B------:R-:W-:Y:S01]  /*1410*/  IMAD.MOV R30, RZ, RZ, -R11 ;  /* 0x000000ffff1e7224 */ /* 0x000fe200078e0a0b */
[----:B------:R-:W-:Y:S01]  /*1420*/  IABS R33, R38 ;  /* 0x0000002600217213 */ /* 0x000fe20000000000 */
[C---:B------:R-:W-:Y:S02]  /*1430*/  IMAD R28, R7.reuse, R10, R28 ;  /* 0x0000000a071c7224 */ /* 0x040fe400078e021c */
[----:B------:R-:W-:Y:S02]  /*1440*/  IMAD R29, R7, R30, R29 ;  /* 0x0000001e071d7224 */ /* 0x000fe400078e021d */
[--C-:B------:R-:W-:Y:S01]  /*1450*/  @!P0 IMAD.IADD R25, R25, 0x1, -R7.reuse ;  /* 0x0000000119198824 */ /* 0x100fe200078e0a07 */
[----:B------:R-:W-:Y:S01]  /*1460*/  ISETP.GT.U32.AND P0, PT, R7, R28, PT ;  /* 0x0000001c0700720c */ /* 0x000fe20003f04070 */
[--C-:B------:R-:W-:Y:S01]  /*1470*/  @!P3 IMAD.IADD R23, R23, 0x1, -R7.reuse ;  /* 0x000000011717b824 */ /* 0x100fe200078e0a07 */
[----:B------:R-:W-:Y:S01]  /*1480*/  ISETP.GT.U32.AND P3, PT, R7, R26, PT ;  /* 0x0000001a0700720c */ /* 0x000fe20003f64070 */
[----:B------:R-:W-:-:S02]  /*1490*/  @!P6 IMAD.IADD R27, R27, 0x1, -R7 ;  /* 0x000000011b1be824 */ /* 0x000fc400078e0a07 */
[----:B------:R-:W-:Y:S01]  /*14a0*/  @!P5 IMAD.MOV R25, RZ, RZ, -R25 ;  /* 0x000000ffff19d224 */ /* 0x000fe200078e0a19 */
[C---:B------:R-:W-:Y:S01]  /*14b0*/  ISETP.GT.U32.AND P5, PT, R7.reuse, R29, PT ;  /* 0x0000001d0700720c */ /* 0x040fe20003fa4070 */
[----:B------:R-:W-:Y:S01]  /*14c0*/  IMAD.MOV.U32 R11, RZ, RZ, R31 ;  /* 0x000000ffff0b7224 */ /* 0x000fe200078e001f */
[----:B------:R-:W-:Y:S01]  /*14d0*/  ISETP.GT.U32.AND P6, PT, R7, R27, PT ;  /* 0x0000001b0700720c */ /* 0x000fe20003fc4070 */
[----:B------:R-:W-:Y:S01]  /*14e0*/  @!P2 IMAD.MOV R23, RZ, RZ, -R23 ;  /* 0x000000ffff17a224 */ /* 0x000fe200078e0a17 */
[----:B------:R-:W-:Y:S01]  /*14f0*/  IABS R31, R36 ;  /* 0x00000024001f7213 */ /* 0x000fe20000000000 */
[----:B------:R-:W-:-:S04]  /*1500*/  IMAD.HI.U32 R10, R8, R11, RZ ;  /* 0x0000000b080a7227 */ /* 0x000fc800078e00ff */
[----:B------:R-:W-:Y:S02]  /*1510*/  IMAD.MOV R10, RZ, RZ, -R10 ;  /* 0x000000ffff0a7224 */ /* 0x000fe400078e0a0a */
[--C-:B------:R-:W-:Y:S01]  /*1520*/  @!P0 IMAD.IADD R28, R28, 0x1, -R7.reuse ;  /* 0x000000011c1c8824 */ /* 0x100fe200078e0a07 */
[----:B------:R-:W-:Y:S01]  /*1530*/  ISETP.GE.AND P0, PT, R35, RZ, PT ;  /* 0x000000ff2300720c */ /* 0x000fe20003f06270 */
[----:B------:R-:W-:Y:S01]  /*1540*/  @!P3 IMAD.IADD R26, R26, 0x1, -R7 ;  /* 0x000000011a1ab824 */ /* 0x000fe200078e0a07 */
[----:B------:R-:W-:Y:S01]  /*1550*/  ISETP.GE.AND P3, PT, R32, RZ, PT ;  /* 0x000000ff2000720c */ /* 0x000fe20003f66270 */
[----:B------:R-:W-:Y:S01]  /*1560*/  IMAD R30, R7, R10, R11 ;  /* 0x0000000a071e7224 */ /* 0x000fe200078e020b */
[----:B------:R-:W-:Y:S01]  /*1570*/  IABS R11, R37 ;  /* 0x00000025000b7213 */ /* 0x000fe20000000000 */
[----:B------:R-:W-:Y:S01]  /*1580*/  @!P5 IMAD.IADD R29, R29, 0x1, -R7 ;  /* 0x000000011d1dd824 */ /* 0x000fe200078e0a07 */
[C---:B------:R-:W-:Y:S01]  /*1590*/  ISETP.GT.U32.AND P5, PT, R7.reuse, R28, PT ;  /* 0x0000001c0700720c */ /* 0x040fe20003fa4070 */
[----:B------:R-:W-:Y:S01]  /*15a0*/  IMAD.HI.U32 R10, R8, R31, RZ ;  /* 0x0000001f080a7227 */ /* 0x000fe200078e00ff */
[----:B------:R-:W-:-:S02]  /*15b0*/  ISETP.GT.U32.AND P2, PT, R7, R26, PT ;  /* 0x0000001a0700720c */ /* 0x000fc40003f44070 */
[----:B------:R-:W-:Y:S01]  /*15c0*/  IABS R35, R40 ;  /* 0x0000002800237213 */ /* 0x000fe20000000000 */
[----:B------:R-:W-:Y:S01]  /*15d0*/  @!P6 IMAD.IADD R27, R27, 0x1, -R7 ;  /* 0x000000011b1be824 */ /* 0x000fe200078e0a07 */
[----:B------:R-:W-:Y:S01]  /*15e0*/  ISETP.GT.U32.AND P6, PT, R7, R30, PT ;  /* 0x0000001e0700720c */ /* 0x000fe20003fc4070 */
[----:B------:R-:W-:Y:S02]  /*15f0*/  IMAD.MOV R32, RZ, RZ, -R10 ;  /* 0x000000ffff207224 */ /* 0x000fe400078e0a0a */
[----:B------:R-:W-:-:S04]  /*1600*/  IMAD.HI.U32 R10, R8, R11, RZ ;  /* 0x0000000b080a7227 */ /* 0x000fc800078e00ff */
[C---:B------:R-:W-:Y:S02]  /*1610*/  IMAD R31, R7.reuse, R32, R31 ;  /* 0x00000020071f7224 */ /* 0x040fe400078e021f */
[--C-:B------:R-:W-:Y:S02]  /*1620*/  @!P5 IMAD.IADD R28, R28, 0x1, -R7.reuse ;  /* 0x000000011c1cd824 */ /* 0x100fe400078e0a07 */
[--C-:B------:R-:W-:Y:S01]  /*1630*/  @!P2 IMAD.IADD R26, R26, 0x1, -R7.reuse ;  /* 0x000000011a1aa824 */ /* 0x100fe200078e0a07 */
[C---:B------:R-:W-:Y:S01]  /*1640*/  ISETP.GT.U32.AND P5, PT, R7.reuse, R31, PT ;  /* 0x0000001f0700720c */ /* 0x040fe20003fa4070 */
[----:B------:R-:W-:Y:S01]  /*1650*/  @!P6 IMAD.IADD R30, R30, 0x1, -R7 ;  /* 0x000000011e1ee824 */ /* 0x000fe200078e0a07 */
[C---:B------:R-:W-:Y:S01]  /*1660*/  ISETP.GT.U32.AND P6, PT, R7.reuse, R29, PT ;  /* 0x0000001d0700720c */ /* 0x040fe20003fc4070 */
[----:B------:R-:W-:Y:S01]  /*1670*/  @!P4 IMAD.MOV R26, RZ, RZ, -R26 ;  /* 0x000000ffff1ac224 */ /* 0x000fe200078e0a1a */
[----:B------:R-:W-:Y:S01]  /*1680*/  ISETP.GE.AND P2, PT, R34, RZ, PT ;  /* 0x000000ff2200720c */ /* 0x000fe20003f46270 */
[----:B------:R-:W-:Y:S01]  /*1690*/  IMAD.MOV R10, RZ, RZ, -R10 ;  /* 0x000000ffff0a7224 */ /* 0x000fe200078e0a0a */
[C---:B------:R-:W-:Y:S01]  /*16a0*/  ISETP.GT.U32.AND P4, PT, R7.reuse, R30, PT ;  /* 0x0000001e0700720c */ /* 0x040fe20003f84070 */
[----:B------:R-:W-:Y:S01]  /*16b0*/  @!P3 IMAD.MOV R27, RZ, RZ, -R27 ;  /* 0x000000ffff1bb224 */ /* 0x000fe200078e0a1b */
[----:B------:R-:W-:Y:S01]  /*16c0*/  IABS R34, R39 ;  /* 0x0000002700227213 */ /* 0x000fe20000000000 */
[----:B------:R-:W-:Y:S01]  /*16d0*/  IMAD R32, R7, R10, R11 ;  /* 0x0000000a07207224 */ /* 0x000fe200078e020b */
[----:B------:R-:W-:Y:S01]  /*16e0*/  @!P1 IADD3 R28, -R28, RZ, RZ ;  /* 0x000000ff1c1c9210 */ /* 0x000fe20007ffe1ff */
[----:B------:R-:W-:-:S04]  /*16f0*/  IMAD.HI.U32 R10, R8, R33, RZ ;  /* 0x00000021080a7227 */ /* 0x000fc800078e00ff */
[--C-:B------:R-:W-:Y:S01]  /*1700*/  @!P5 IMAD.IADD R31, R31, 0x1, -R7.reuse ;  /* 0x000000011f1fd824 */ /* 0x100fe200078e0a07 */
[----:B------:R-:W-:Y:S01]  /*1710*/  ISETP.GE.AND P5, PT, R37, RZ, PT ;  /* 0x000000ff2500720c */ /* 0x000fe20003fa6270 */
[----:B------:R-:W-:Y:S02]  /*1720*/  IMAD.MOV R10, RZ, RZ, -R10 ;  /* 0x000000ffff0a7224 */ /* 0x000fe400078e0a0a */
[--C-:B------:R-:W-:Y:S01]  /*1730*/  @!P6 IMAD.IADD R29, R29, 0x1, -R7.reuse ;  /* 0x000000011d1de824 */ /* 0x100fe200078e0a07 */
[C---:B------:R-:W-:Y:S01]  /*1740*/  ISETP.GT.U32.AND P3, PT, R7.reuse, R31, PT ;  /* 0x0000001f0700720c */ /* 0x040fe20003f64070 */
[----:B------:R-:W-:Y:S01]  /*1750*/  @!P4 IMAD.IADD R30, R30, 0x1, -R7 ;  /* 0x000000011e1ec824 */ /* 0x000fe200078e0a07 */
[----:B------:R-:W-:Y:S01]  /*1760*/  ISETP.GE.AND P6, PT, R36, RZ, PT ;  /* 0x000000ff2400720c */ /* 0x000fe20003fc6270 */
[C---:B------:R-:W-:Y:S01]  /*1770*/  IMAD R33, R7.reuse, R10, R33 ;  /* 0x0000000a07217224 */ /* 0x040fe200078e0221 */
[----:B------:R-:W-:Y:S01]  /*1780*/  ISETP.GT.U32.AND P4, PT, R7, R32, PT ;  /* 0x000000200700720c */ /* 0x000fe20003f84070 */
[----:B------:R-:W-:Y:S01]  /*1790*/  IMAD.HI.U32 R10, R8, R35, RZ ;  /* 0x00000023080a7227 */ /* 0x000fe200078e00ff */
[----:B------:R-:W-:-:S03]  /*17a0*/  IABS R36, R41 ;  /* 0x0000002900247213 */ /* 0x000fc60000000000 */
[----:B------:R-:W-:Y:S02]  /*17b0*/  IMAD.MOV R10, RZ, RZ, -R10 ;  /* 0x000000ffff0a7224 */ /* 0x000fe400078e0a0a */
[----:B------:R-:W-:-:S04]  /*17c0*/  IMAD.HI.U32 R11, R8, R34, RZ ;  /* 0x00000022080b7227 */ /* 0x000fc800078e00ff */
[----:B------:R-:W-:Y:S01]  /*17d0*/  @!P3 IMAD.IADD R31, R31, 0x1, -R7 ;  /* 0x000000011f1fb824 */ /* 0x000fe200078e0a07 */
[----:B------:R-:W-:Y:S01]  /*17e0*/  ISETP.GE.AND P3, PT, R39, RZ, PT ;  /* 0x000000ff2700720c */ /* 0x000fe20003f66270 */
[C---:B------:R-:W-:Y:S01]  /*17f0*/  IMAD R35, R7.reuse, R10, R35 ;  /* 0x0000000a07237224 */ /* 0x040fe200078e0223 */
[----:B------:R-:W-:Y:S01]  /*1800*/  IABS R39, R44 ;  /* 0x0000002c00277213 */ /* 0x000fe20000000000 */
[----:B------:R-:W-:Y:S02]  /*1810*/  IMAD.MOV R11, RZ, RZ, -R11 ;  /* 0x000000ffff0b7224 */ /* 0x000fe400078e0a0b */
[----:B------:R-:W-:Y:S01]  /*1820*/  @!P4 IMAD.IADD R32, R32, 0x1, -R7 ;  /* 0x000000012020c824 */ /* 0x000fe200078e0a07 */
[C---:B------:R-:W-:Y:S01]  /*1830*/  ISETP.GT.U32.AND P4, PT, R7.reuse, R33, PT ;  /* 0x000000210700720c */ /* 0x040fe20003f84070 */
[----:B------:R-:W-:Y:S01]  /*1840*/  @!P6 IMAD.MOV R31, RZ, RZ, -R31 ;  /* 0x000000ffff1fe224 */ /* 0x000fe200078e0a1f */
[C---:B------:R-:W-:Y:S01]  /*1850*/  ISETP.GT.U32.AND P6, PT, R7.reuse, R35, PT ;  /* 0x000000230700720c */ /* 0x040fe20003fc4070 */
[C---:B------:R-:W-:Y:S01]  /*1860*/  IMAD R34, R7.reuse, R11, R34 ;  /* 0x0000000b07227224 */ /* 0x040fe200078e0222 */
[----:B------:R-:W-:Y:S01]  /*1870*/  ISETP.GT.U32.AND P1, PT, R7, R32, PT ;  /* 0x000000200700720c */ /* 0x000fe20003f24070 */
[----:B------:R-:W-:-:S04]  /*1880*/  IMAD.HI.U32 R11, R8, R36, RZ ;  /* 0x00000024080b7227 */ /* 0x000fc800078e00ff */
[----:B------:R-:W-:Y:S02]  /*1890*/  IMAD.MOV R11, RZ, RZ, -R11 ;  /* 0x000000ffff0b7224 */ /* 0x000fe400078e0a0b */
[----:B------:R-:W-:Y:S01]  /*18a0*/  @!P2 IMAD.MOV R29, RZ, RZ, -R29 ;  /* 0x000000ffff1da224 */ /* 0x000fe200078e0a1d */
[C---:B------:R-:W-:Y:S01]  /*18b0*/  ISETP.GT.U32.AND P2, PT, R7.reuse, R34, PT ;  /* 0x000000220700720c */ /* 0x040fe20003f44070 */
[----:B------:R-:W-:Y:S01]  /*18c0*/  IMAD R36, R7, R11, R36 ;  /* 0x0000000b07247224 */ /* 0x000fe200078e0224 */
[----:B------:R-:W-:Y:S01]  /*18d0*/  IADD3 R11, R9, 0x138, RZ ;  /* 0x00000138090b7810 */ /* 0x000fe20007ffe0ff */
[--C-:B------:R-:W-:Y:S02]  /*18e0*/  @!P6 IMAD.IADD R35, R35, 0x1, -R7.reuse ;  /* 0x000000012323e824 */ /* 0x100fe400078e0a07 */
[--C-:B------:R-:W-:Y:S01]  /*18f0*/  @!P1 IMAD.IADD R32, R32, 0x1, -R7.reuse ;  /* 0x0000000120209824 */ /* 0x100fe200078e0a07 */
[----:B------:R-:W-:Y:S01]  /*1900*/  IABS R37, R11 ;  /* 0x0000000b00257213 */ /* 0x000fe20000000000 */
[----:B------:R-:W-:Y:S01]  /*1910*/  @!P4 IMAD.IADD R33, R33, 0x1, -R7 ;  /* 0x000000012121c824 */ /* 0x000fe200078e0a07 */
[C---:B------:R-:W-:Y:S01]  /*1920*/  ISETP.GT.U32.AND P6, PT, R7.reuse, R35, PT ;  /* 0x000000230700720c */ /* 0x040fe20003fc4070 */
[----:B------:R-:W-:Y:S01]  /*1930*/  @!P5 IMAD.MOV R32, RZ, RZ, -R32 ;  /* 0x000000ffff20d224 */ /* 0x000fe200078e0a20 */
[C---:B------:R-:W-:Y:S01]  /*1940*/  ISETP.GT.U32.AND P5, PT, R7.reuse, R36, PT ;  /* 0x000000240700720c */ /* 0x040fe20003fa4070 */
[----:B------:R-:W-:Y:S01]  /*1950*/  IMAD.HI.U32 R10, R8, R37, RZ ;  /* 0x00000025080a7227 */ /* 0x000fe200078e00ff */
[----:B------:R-:W-:-:S02]  /*1960*/  ISETP.GT.U32.AND P4, PT, R7, R33, PT ;  /* 0x000000210700720c */ /* 0x000fc40003f84070 */
[----:B------:R-:W-:Y:S01]  /*1970*/  ISETP.GE.AND P1, PT, R40, RZ, PT ;  /* 0x000000ff2800720c */ /* 0x000fe20003f26270 */
[----:B------:R-:W-:Y:S01]  /*1980*/  @!P2 IMAD.IADD R34, R34, 0x1, -R7 ;  /* 0x000000012222a824 */ /* 0x000fe200078e0a07 */
[----:B------:R-:W-:Y:S01]  /*1990*/  IADD3 R40, R9, 0x130, RZ ;  /* 0x0000013009287810 */ /* 0x000fe20007ffe0ff */
[----:B------:R-:W-:Y:S02]  /*19a0*/  IMAD.MOV R10, RZ, RZ, -R10 ;  /* 0x000000ffff0a7224 */ /* 0x000fe400078e0a0a */
[----:B------:R-:W-:Y:S01]  /*19b0*/  @!P0 IMAD.MOV R30, RZ, RZ, -R30 ;  /* 0x000000ffff1e8224 */ /* 0x000fe200078e0a1e */
[C---:B------:R-:W-:Y:S01]  /*19c0*/  ISETP.GT.U32.AND P2, PT, R7.reuse, R34, PT ;  /* 0x000000220700720c */ /* 0x040fe20003f44070 */
[----:B------:R-:W-:Y:S01]  /*19d0*/  IMAD R37, R7, R10, R37 ;  /* 0x0000000a07257224 */ /* 0x000fe200078e0225 */
[----:B------:R-:W-:Y:S01]  /*19e0*/  ISETP.GE.AND P0, PT, R38, RZ, PT ;  /* 0x000000ff2600720c */ /* 0x000fe20003f06270 */
[--C-:B------:R-:W-:Y:S01]  /*19f0*/  @!P5 IMAD.IADD R36, R36, 0x1, -R7.reuse ;  /* 0x000000012424d824 */ /* 0x100fe200078e0a07 */
[----:B------:R-:W-:Y:S01]  /*1a00*/  @!P6 IADD3 R35, R35, -R7, RZ ;  /* 0x800000072323e210 */ /* 0x000fe20007ffe0ff */
[----:B------:R-:W-:Y:S01]  /*1a10*/  @!P4 IMAD.IADD R33, R33, 0x1, -R7 ;  /* 0x000000012121c824 */ /* 0x000fe200078e0a07 */
[----:B------:R-:W-:Y:S01]  /*1a20*/  ISETP.GT.U32.AND P6, PT, R7, R37, PT ;  /* 0x000000250700720c */ /* 0x000fe20003fc4070 */
[----:B------:R-:W-:Y:S01]  /*1a30*/  IMAD.HI.U32 R10, R8, R39, RZ ;  /* 0x00000027080a7227 */ /* 0x000fe200078e00ff */
[----:B------:R-:W-:-:S02]  /*1a40*/  IABS R38, R40 ;  /* 0x0000002800267213 */ /* 0x000fc40000000000 */
[----:B------:R-:W-:Y:S01]  /*1a50*/  ISETP.GT.U32.AND P5, PT, R7, R36, PT ;  /* 0x000000240700720c */ /* 0x000fe20003fa4070 */
[----:B------:R-:W-:Y:S01]  /*1a60*/  IMAD.MOV R10, RZ, RZ, -R10 ;  /* 0x000000ffff0a7224 */ /* 0x000fe200078e0a0a */
[----:B------:R-:W-:Y:S01]  /*1a70*/  ISETP.GE.AND P4, PT, R41, RZ, PT ;  /* 0x000000ff2900720c */ /* 0x000fe20003f86270 */
[----:B------:R-:W-:Y:S01]  /*1a80*/  @!P2 IMAD.IADD R34, R34, 0x1, -R7 ;  /* 0x000000012222a824 */ /* 0x000fe200078e0a07 */
[----:B------:R-:W-:Y:S01]  /*1a90*/  ISETP.GE.AND P2, PT, R11, RZ, PT ;  /* 0x000000ff0b00720c */ /* 0x000fe20003f46270 */
[----:B------:R-:W-:Y:S01]  /*1aa0*/  IMAD.HI.U32 R11, R8, R38, RZ ;  /* 0x00000026080b7227 */ /* 0x000fe200078e00ff */
[----:B------:R-:W-:-:S03]  /*1ab0*/  IABS R41, R46 ;  /* 0x0000002e00297213 */ /* 0x000fc60000000000 */
[----:B------:R-:W-:Y:S01]  /*1ac0*/  @!P0 IMAD.MOV R33, RZ, RZ, -R33 ;  /* 0x000000ffff218224 */ /* 0x000fe200078e0a21 */
[----:B------:R-:W-:Y:S01]  /*1ad0*/  ISETP.GE.AND P0, PT, R40, RZ, PT ;  /* 0x000000ff2800720c */ /* 0x000fe20003f06270 */
[----:B------:R-:W-:Y:S01]  /*1ae0*/  IMAD.MOV R11, RZ, RZ, -R11 ;  /* 0x000000ffff0b7224 */ /* 0x000fe200078e0a0b */
[----:B------:R-:W-:Y:S01]  /*1af0*/  IABS R40, R45 ;  /* 0x0000002d00287213 */ /* 0x000fe20000000000 */
[----:B------:R-:W-:Y:S02]  /*1b00*/  @!P6 IMAD.IADD R37, R37, 0x1, -R7 ;  /* 0x000000012525e824 */ /* 0x000fe400078e0a07 */
[C---:B------:R-:W-:Y:S02]  /*1b10*/  IMAD R38, R7.reuse, R11, R38 ;  /* 0x0000000b07267224 */ /* 0x040fe400078e0226 */
[----:B------:R-:W-:Y:S01]  /*1b20*/  @!P3 IMAD.MOV R34, RZ, RZ, -R34 ;  /* 0x000000ffff22b224 */ /* 0x000fe200078e0a22 */
[C---:B------:R-:W-:Y:S01]  /*1b30*/  ISETP.GT.U32.AND P3, PT, R7.reuse, R37, PT ;  /* 0x000000250700720c */ /* 0x040fe20003f64070 */
[----:B------:R-:W-:-:S02]  /*1b40*/  IMAD R39, R7, R10, R39 ;  /* 0x0000000a07277224 */ /* 0x000fc400078e0227 */
[----:B------:R-:W-:-:S03]  /*1b50*/  IMAD.HI.U32 R10, R8, R40, RZ ;  /* 0x00000028080a7227 */ /* 0x000fc600078e00ff */
[C---:B------:R-:W-:Y:S01]  /*1b60*/  ISETP.GT.U32.AND P6, PT, R7.reuse, R39, PT ;  /* 0x000000270700720c */ /* 0x040fe20003fc4070 */
[----:B------:R-:W-:Y:S01]  /*1b70*/  @!P5 IMAD.IADD R36, R36, 0x1, -R7 ;  /* 0x000000012424d824 */ /* 0x000fe200078e0a07 */
[----:B------:R-:W-:Y:S01]  /*1b80*/  ISETP.GT.U32.AND P5, PT, R7, R38, PT ;  /* 0x000000260700720c */ /* 0x000fe20003fa4070 */
[----:B------:R-:W-:-:S04]  /*1b90*/  IMAD.HI.U32 R11, R8, R41, RZ ;  /* 0x00000029080b7227 */ /* 0x000fc800078e00ff */
[----:B------:R-:W-:Y:S02]  /*1ba0*/  IMAD.MOV R10, RZ, RZ, -R10 ;  /* 0x000000ffff0a7224 */ /* 0x000fe400078e0a0a */
[----:B------:R-:W-:Y:S02]  /*1bb0*/  IMAD.MOV R42, RZ, RZ, -R11 ;  /* 0x000000ffff2a7224 */ /* 0x000fe400078e0a0b */
[C---:B------:R-:W-:Y:S01]  /*1bc0*/  IMAD R40, R7.reuse, R10, R40 ;  /* 0x0000000a07287224 */ /* 0x040fe200078e0228 */
[----:B------:R-:W-:Y:S01]  /*1bd0*/  IABS R10, R48 ;  /* 0x00000030000a7213 */ /* 0x000fe20000000000 */
[----:B------:R-:W-:Y:S02]  /*1be0*/  IMAD R41, R7, R42, R41 ;  /* 0x0000002a07297224 */ /* 0x000fe400078e0229 */
[--C-:B------:R-:W-:Y:S01]  /*1bf0*/  @!P3 IMAD.IADD R37, R37, 0x1, -R7.reuse ;  /* 0x000000012525b824 */ /* 0x100fe200078e0a07 */
[C---:B------:R-:W-:Y:S01]  /*1c00*/  ISETP.GT.U32.AND P3, PT, R7.reuse, R40, PT ;  /* 0x000000280700720c */ /* 0x040fe20003f64070 */
[----:B------:R-:W-:Y:S01]  /*1c10*/  @!P5 IMAD.IADD R38, R38, 0x1, -R7 ;  /* 0x000000012626d824 */ /* 0x000fe200078e0a07 */
[----:B------:R-:W-:Y:S01]  /*1c20*/  ISETP.GE.AND P5, PT, R44, RZ, PT ;  /* 0x000000ff2c00720c */ /* 0x000fe20003fa6270 */
[----:B------:R-:W-:Y:S01]  /*1c30*/  @!P4 IMAD.MOV R36, RZ, RZ, -R36 ;  /* 0x000000ffff24c224 */ /* 0x000fe200078e0a24 */
[----:B------:R-:W-:Y:S01]  /*1c40*/  ISETP.GT.U32.AND P4, PT, R7, R41, PT ;  /* 0x000000290700720c */ /* 0x000fe20003f84070 */
[----:B------:R-:W-:-:S02]  /*1c50*/  IMAD.MOV.U32 R11, RZ, RZ, R43 ;  /* 0x000000ffff0b7224 */ /* 0x000fc400078e002b */
[----:B------:R-:W-:Y:S02]  /*1c60*/  IMAD.MOV.U32 R43, RZ, RZ, R10 ;  /* 0x000000ffff2b7224 */ /* 0x000fe400078e000a */
[----:B------:R-:W-:Y:S01]  /*1c70*/  @!P1 IMAD.MOV R35, RZ, RZ, -R35 ;  /* 0x000000ffff239224 */ /* 0x000fe200078e0a23 */
[----:B------:R-:W-:Y:S01]  /*1c80*/  ISETP.GT.U32.AND P1, PT, R7, R38, PT ;  /* 0x000000260700720c */ /* 0x000fe20003f24070 */
[----:B------:R-:W-:-:S04]  /*1c90*/  IMAD.HI.U32 R10, R8, R11, RZ ;  /* 0x0000000b080a7227 */ /* 0x000fc800078e00ff */
[----:B------:R-:W-:Y:S02]  /*1ca0*/  IMAD.MOV R10, RZ, RZ, -R10 ;  /* 0x000000ffff0a7224 */ /* 0x000fe400078e0a0a */
[----:B------:R-:W-:Y:S01]  /*1cb0*/  @!P3 IMAD.IADD R40, R40, 0x1, -R7 ;  /* 0x000000012828b824 */ /* 0x000fe200078e0a07 */
[----:B------:R-:W-:Y:S01]  /*1cc0*/  ISETP.GE.AND P3, PT, R47, RZ, PT ;  /* 0x000000ff2f00720c */ /* 0x000fe20003f66270 */
[----:B------:R-:W-:Y:S02]  /*1cd0*/  IMAD R42, R7, R10, R11 ;  /* 0x0000000a072a7224 */ /* 0x000fe400078e020b */
[----:B------:R-:W-:-:S04]  /*1ce0*/  IMAD.HI.U32 R10, R8, R43, RZ ;  /* 0x0000002b080a7227 */ /* 0x000fc800078e00ff */
[--C-:B------:R-:W-:Y:S01]  /*1cf0*/  @!P4 IMAD.IADD R41, R41, 0x1, -R7.reuse ;  /* 0x000000012929c824 */ /* 0x100fe200078e0a07 */
[C---:B------:R-:W-:Y:S01]  /*1d00*/  ISETP.GT.U32.AND P4, PT, R7.reuse, R40, PT ;  /* 0x000000280700720c */ /* 0x040fe20003f84070 */
[--C-:B------:R-:W-:Y:S01]  /*1d10*/  @!P1 IMAD.IADD R38, R38, 0x1, -R7.reuse ;  /* 0x0000000126269824 */ /* 0x100fe200078e0a07 */
[----:B------:R-:W-:Y:S01]  /*1d20*/  ISETP.GT.U32.AND P1, PT, R7, R42, PT ;  /* 0x0000002a0700720c */ /* 0x000fe20003f24070 */
[----:B------:R-:W-:Y:S01]  /*1d30*/  @!P6 IMAD.IADD R39, R39, 0x1, -R7 ;  /* 0x000000012727e824 */ /* 0x000fe200078e0a07 */
[----:B------:R-:W-:Y:S01]  /*1d40*/  IADD3 R10, -R10, RZ, RZ ;  /* 0x000000ff0a0a7210 */ /* 0x000fe20007ffe1ff */
[----:B------:R-:W-:Y:S01]  /*1d50*/  @!P0 IMAD.MOV R38, RZ, RZ, -R38 ;  /* 0x000000ffff268224 */ /* 0x000fe200078e0a26 */
[C---:B------:R-:W-:Y:S01]  /*1d60*/  ISETP.GT.U32.AND P0, PT, R7.reuse, R41, PT ;  /* 0x000000290700720c */ /* 0x040fe20003f04070 */
[----:B------:R-:W-:Y:S01]  /*1d70*/  @!P2 IMAD.MOV R37, RZ, RZ, -R37 ;  /* 0x000000ffff25a224 */ /* 0x000fe200078e0a25 */
[C---:B------:R-:W-:Y:S01]  /*1d80*/  ISETP.GT.U32.AND P6, PT, R7.reuse, R39, PT ;  /* 0x000000270700720c */ /* 0x040fe20003fc4070 */
[----:B------:R-:W-:Y:S01]  /*1d90*/  IMAD R43, R7, R10, R43 ;  /* 0x0000000a072b7224 */ /* 0x000fe200078e022b */
[----:B------:R-:W-:-:S02]  /*1da0*/  IADD3 R10, R9, 0x100, RZ ;  /* 0x00000100090a7810 */ /* 0x000fc40007ffe0ff */
[----:B------:R-:W-:Y:S01]  /*1db0*/  ISETP.GE.AND P2, PT, R45, RZ, PT ;  /* 0x000000ff2d00720c */ /* 0x000fe20003f46270 */
[--C-:B------:R-:W-:Y:S01]  /*1dc0*/  @!P4 IMAD.IADD R40, R40, 0x1, -R7.reuse ;  /* 0x000000012828c824 */ /* 0x100fe200078e0a07 */
[----:B------:R-:W-:Y:S01]  /*1dd0*/  ISETP.GT.U32.AND P4, PT, R7, R43, PT ;  /* 0x0000002b0700720c */ /* 0x000fe20003f84070 */
[----:B------:R-:W-:Y:S01]  /*1de0*/  @!P1 IMAD.IADD R42, R42, 0x1, -R7 ;  /* 0x000000012a2a9824 */ /* 0x000fe200078e0a07 */
[----:B------:R-:W-:-:S03]  /*1df0*/  IABS R44, R10 ;  /* 0x0000000a002c7213 */ /* 0x000fc60000000000 */
[--C-:B------:R-:W-:Y:S01]  /*1e00*/  @!P0 IMAD.IADD R41, R41, 0x1, -R7.reuse ;  /* 0x0000000129298824 */ /* 0x100fe200078e0a07 */
[----:B------:R-:W-:Y:S01]  /*1e10*/  ISETP.GT.U32.AND P1, PT, R7, R42, PT ;  /* 0x0000002a0700720c */ /* 0x000fe20003f24070 */
[----:B------:R-:W-:Y:S01]  /*1e20*/  @!P6 IMAD.IADD R39, R39, 0x1, -R7 ;  /* 0x000000012727e824 */ /* 0x000fe200078e0a07 */
[----:B------:R-:W-:Y:S02]  /*1e30*/  ISETP.GE.AND P6, PT, R46, RZ, PT ;  /* 0x000000ff2e00720c */ /* 0x000fe40003fc6270 */
[----:B------:R-:W-:Y:S01]  /*1e40*/  IADD3 R46, R9, 0xf8, RZ ;  /* 0x000000f8092e7810 */ /* 0x000fe20007ffe0ff */
[----:B------:R-:W-:Y:S01]  /*1e50*/  @!P5 IMAD.MOV R39, RZ, RZ, -R39 ;  /* 0x000000ffff27d224 */ /* 0x000fe200078e0a27 */
[----:B------:R-:W-:Y:S01]  /*1e60*/  ISETP.GE.AND P0, PT, R10, RZ, PT ;  /* 0x000000ff0a00720c */ /* 0x000fe20003f06270 */
[----:B------:R-:W-:Y:S01]  /*1e70*/  @!P4 IMAD.IADD R43, R43, 0x1, -R7 ;  /* 0x000000012b2bc824 */ /* 0x000fe200078e0a07 */
[----:B------:R-:W-:Y:S01]  /*1e80*/  IABS R45, R46 ;  /* 0x0000002e002d7213 */ /* 0x000fe20000000000 */
[----:B------:R-:W-:Y:S01]  /*1e90*/  IMAD.HI.U32 R10, R8, R44, RZ ;  /* 0x0000002c080a7227 */ /* 0x000fe200078e00ff */
[----:B------:R-:W-:-:S02]  /*1ea0*/  ISETP.GE.AND P5, PT, R48, RZ, PT ;  /* 0x000000ff3000720c */ /* 0x000fc40003fa6270 */
[----:B------:R-:W-:Y:S01]  /*1eb0*/  ISETP.GT.U32.AND P4, PT, R7, R43, PT ;  /* 0x0000002b0700720c */ /* 0x000fe20003f84070 */
[----:B------:R-:W-:Y:S01]  /*1ec0*/  IMAD.HI.U32 R11, R8, R45, RZ ;  /* 0x0000002d080b7227 */ /* 0x000fe200078e00ff */
[----:B------:R-:W-:-:S03]  /*1ed0*/  IADD3 R48, R9, 0xf0, RZ ;  /* 0x000000f009307810 */ /* 0x000fc60007ffe0ff */
[----:B------:R-:W-:Y:S01]  /*1ee0*/  IMAD.MOV R10, RZ, RZ, -R10 ;  /* 0x000000ffff0a7224 */ /* 0x000fe200078e0a0a */
[----:B------:R-:W-:Y:S01]  /*1ef0*/  IABS R47, R48 ;  /* 0x00000030002f7213 */ /* 0x000fe20000000000 */
[----:B------:R-:W-:Y:S01]  /*1f00*/  @!P1 IMAD.IADD R42, R42, 0x1, -R7 ;  /* 0x000000012a2a9824 */ /* 0x000fe200078e0a07 */
[----:B------:R-:W-:Y:S01]  /*1f10*/  ISETP.GE.AND P1, PT, R46, RZ, PT ;  /* 0x000000ff2e00720c */ /* 0x000fe20003f26270 */
[----:B------:R-:W-:Y:S01]  /*1f20*/  IMAD.MOV R46, RZ, RZ, -R11 ;  /* 0x000000ffff2e7224 */ /* 0x000fe200078e0a0b */
[----:B------:R-:W-:Y:S01]  /*1f30*/  IADD3 R11, R9, 0xe8, RZ ;  /* 0x000000e8090b7810 */ /* 0x000fe20007ffe0ff */
[C---:B------:R-:W-:Y:S02]  /*1f40*/  IMAD R44, R7.reuse, R10, R44 ;  /* 0x0000000a072c7224 */ /* 0x040fe400078e022c */
[C---:B------:R-:W-:Y:S02]  /*1f50*/  IMAD R45, R7.reuse, R46, R45 ;  /* 0x0000002e072d7224 */ /* 0x040fe400078e022d */
[----:B------:R-:W-:Y:S01]  /*1f60*/  @!P6 IMAD.MOV R41, RZ, RZ, -R41 ;  /* 0x000000ffff29e224 */ /* 0x000fe200078e0a29 */
[----:B------:R-:W-:Y:S01]  /*1f70*/  ISETP.GT.U32.AND P6, PT, R7, R44, PT ;  /* 0x0000002c0700720c */ /* 0x000fe20003fc4070 */
[----:B------:R-:W-:Y:S01]  /*1f80*/  @!P4 IMAD.IADD R43, R43, 0x1, -R7 ;  /* 0x000000012b2bc824 */ /* 0x000fe200078e0a07 */
[----:B------:R-:W-:Y:S01]  /*1f90*/  ISETP.GT.U32.AND P4, PT, R7, R45, PT ;  /* 0x0000002d0700720c */ /* 0x000fe20003f84070 */
[----:B------:R-:W-:-:S04]  /*1fa0*/  IMAD.HI.U32 R10, R8, R47, RZ ;  /* 0x0000002f080a7227 */ /* 0x000fc800078e00ff */
[----:B------:R-:W-:Y:S01]  /*1fb0*/  @!P3 IMAD.MOV R42, RZ, RZ, -R42 ;  /* 0x000000ffff2ab224 */ /* 0x000fe200078e0a2a */
[----:B------:R-:W-:Y:S01]  /*1fc0*/  ISETP.GE.AND P3, PT, R11, RZ, PT ;  /* 0x000000ff0b00720c */ /* 0x000fe20003f66270 */
[----:B------:R-:W-:Y:S01]  /*1fd0*/  IMAD.MOV R10, RZ, RZ, -R10 ;  /* 0x000000ffff0a7224 */ /* 0x000fe200078e0a0a */
[----:B------:R-:W-:Y:S01]  /*1fe0*/  IABS R11, R11 ;  /* 0x0000000b000b7213 */ /* 0x000fe20000000000 */
[----:B------:R-:W-:Y:S01]  /*1ff0*/  @!P2 IMAD.MOV R40, RZ, RZ, -R40 ;  /* 0x000000ffff28a224 */ /* 0x000fe200078e0a28 */
[----:B------:R-:W-:Y:S01]  /*2000*/  ISETP.GE.AND P2, PT, R48, RZ, PT ;  /* 0x000000ff3000720c */ /* 0x000fe20003f46270 */
[----:B------:R-:W-:Y:S02]  /*2010*/  @!P6 IMAD.IADD R44, R44, 0x1, -R7 ;  /* 0x000000012c2ce824 */ /* 0x000fe400078e0a07 */
[----:B------:R-:W-:Y:S02]  /*2020*/  IMAD R46, R7, R10, R47 ;  /* 0x0000000a072e7224 */ /* 0x000fe400078e022f */
[----:B------:R-:W-:-:S03]  /*2030*/  IMAD.HI.U32 R10, R8, R11, RZ ;  /* 0x0000000b080a7227 */ /* 0x000fc600078e00ff */
[----:B------:R-:W-:Y:S01]  /*2040*/  ISETP.GT.U32.AND P6, PT, R7, R46, PT ;  /* 0x0000002e0700720c */ /* 0x000fe20003fc4070 */
[----:B------:R-:W-:Y:S01]  /*2050*/  @!P4 IMAD.IADD R45, R45, 0x1, -R7 ;  /* 0x000000012d2dc824 */ /* 0x000fe200078e0a07 */
[----:B------:R-:W-:Y:S01]  /*2060*/  ISETP.GT.U32.AND P4, PT, R7, R44, PT ;  /* 0x0000002c0700720c */ /* 0x000fe20003f84070 */
[----:B------:R-:W-:Y:S01]  /*2070*/  @!P5 IMAD.MOV R43, RZ, RZ, -R43 ;  /* 0x000000ffff2bd224 */ /* 0x000fe200078e0a2b */
[----:B------:R-:W-:Y:S01]  /*2080*/  IADD3 R48, -R10, RZ, RZ ;  /* 0x000000ff0a307210 */ /* 0x000fe20007ffe1ff */
[----:B------:R-:W-:-:S04]  /*2090*/  IMAD.HI.U32 R10, R8, R49, RZ ;  /* 0x00000031080a7227 */ /* 0x000fc800078e00ff */
[----:B------:R-:W-:Y:S02]  /*20a0*/  IMAD.MOV R10, RZ, RZ, -R10 ;  /* 0x000000ffff0a7224 */ /* 0x000fe400078e0a0a */
[C---:B------:R-:W-:Y:S02]  /*20b0*/  IMAD R47, R7.reuse, R48, R11 ;  /* 0x00000030072f7224 */ /* 0x040fe400078e020b */
[C---:B------:R-:W-:Y:S02]  /*20c0*/  IMAD R48, R7.reuse, R10, R49 ;  /* 0x0000000a07307224 */ /* 0x040fe400078e0231 */
[--C-:B------:R-:W-:Y:S01]  /*20d0*/  @!P4 IMAD.IADD R44, R44, 0x1, -R7.reuse ;  /* 0x000000012c2cc824 */ /* 0x100fe200078e0a07 */
[C---:B------:R-:W-:Y:S01]  /*20e0*/  ISETP.GT.U32.AND P4, PT, R7.reuse, R47, PT ;  /* 0x0000002f0700720c */ /* 0x040fe20003f84070 */
[----:B------:R-:W-:Y:S01]  /*20f0*/  @!P6 IMAD.IADD R46, R46, 0x1, -R7 ;  /* 0x000000012e2ee824 */ /* 0x000fe200078e0a07 */
[C---:B------:R-:W-:Y:S01]  /*2100*/  ISETP.GT.U32.AND P6, PT, R7.reuse, R45, PT ;  /* 0x0000002d0700720c */ /* 0x040fe20003fc4070 */
[----:B------:R-:W-:Y:S01]  /*2110*/  @!P0 IMAD.MOV R44, RZ, RZ, -R44 ;  /* 0x000000ffff2c8224 */ /* 0x000fe200078e0a2c */
[C---:B------:R-:W-:Y:S01]  /*2120*/  ISETP.GT.U32.AND P0, PT, R7.reuse, R48, PT ;  /* 0x000000300700720c */ /* 0x040fe20003f04070 */
[----:B------:R-:W-:Y:S01]  /*2130*/  IMAD.HI.U32 R11, R8, R50, RZ ;  /* 0x00000032080b7227 */ /* 0x000fe200078e00ff */
[----:B------:R-:W-:-:S03]  /*2140*/  ISETP.GT.U32.AND P5, PT, R7, R46, PT ;  /* 0x0000002e0700720c */ /* 0x000fc60003fa4070 */
[----:B------:R-:W-:Y:S02]  /*2150*/  IMAD.MOV R11, RZ, RZ, -R11 ;  /* 0x000000ffff0b7224 */ /* 0x000fe400078e0a0b */
[----:B------:R-:W-:-:S04]  /*2160*/  IMAD.HI.U32 R10, R8, R51, RZ ;  /* 0x00000033080a7227 */ /* 0x000fc800078e00ff */
[----:B------:R-:W-:Y:S01]  /*2170*/  IMAD R49, R7, R11, R50 ;  /* 0x0000000b07317224 */ /* 0x000fe200078e0232 */
[----:B------:R-:W-:Y:S01]  /*2180*/  IABS R11, R55 ;  /* 0x00000037000b7213 */ /* 0x000fe20000000000 */
[----:B------:R-:W-:Y:S02]  /*2190*/  IMAD.MOV R10, RZ, RZ, -R10 ;  /* 0x000000ffff0a7224 */ /* 0x000fe400078e0a0a */
[--C-:B------:R-:W-:Y:S01]  /*21a0*/  @!P6 IMAD.IADD R45, R45, 0x1, -R7.reuse ;  /* 0x000000012d2de824 */ /* 0x100fe200078e0a07 */
[C---:B------:R-:W-:Y:S01]  /*21b0*/  ISETP.GT.U32.AND P6, PT, R7.reuse, R49, PT ;  /* 0x000000310700720c */ /* 0x040fe20003fc4070 */
[----:B------:R-:W-:Y:S02]  /*21c0*/  @!P0 IMAD.IADD R48, R48, 0x1, -R7 ;  /* 0x0000000130308824 */ /* 0x000fe400078e0a07 */
[----:B------:R-:W-:Y:S02]  /*21d0*/  IMAD R50, R7, R10, R51 ;  /* 0x0000000a07327224 */ /* 0x000fe400078e0233 */
[----:B------:R-:W-:-:S02]  /*21e0*/  IMAD.MOV.U32 R51, RZ, RZ, R11 ;  /* 0x000000ffff337224 */ /* 0x000fc400078e000b */
[----:B------:R-:W-:Y:S01]  /*21f0*/  @!P1 IMAD.MOV R45, RZ, RZ, -R45 ;  /* 0x000000ffff2d9224 */ /* 0x000fe200078e0a2d */
[----:B------:R-:W-:Y:S01]  /*2200*/  ISETP.GT.U32.AND P1, PT, R7, R48, PT ;  /* 0x000000300700720c */ /* 0x000fe20003f24070 */
[----:B------:R-:W-:-:S04]  /*2210*/  IMAD.HI.U32 R10, R8, R51, RZ ;  /* 0x00000033080a7227 */ /* 0x000fc800078e00ff */
[----:B------:R-:W-:Y:S02]  /*2220*/  IMAD.MOV R10, RZ, RZ, -R10 ;  /* 0x000000ffff0a7224 */ /* 0x000fe400078e0a0a */
[----:B------:R-:W-:Y:S01]  /*2230*/  @!P5 IMAD.IADD R46, R46, 0x1, -R7 ;  /* 0x000000012e2ed824 */ /* 0x000fe200078e0a07 */
[----:B------:R-:W-:Y:S01]  /*2240*/  ISETP.GE.AND P5, PT, R52, RZ, PT ;  /* 0x000000ff3400720c */ /* 0x000fe20003fa6270 */
[----:B------:R-:W-:Y:S01]  /*2250*/  IMAD R51, R7, R10, R51 ;  /* 0x0000000a07337224 */ /* 0x000fe200078e0233 */
[----:B------:R-:W-:Y:S01]  /*2260*/  IABS R52, R56 ;  /* 0x0000003800347213 */ /* 0x000fe20000000000 */
[--C-:B------:R-:W-:Y:S01]  /*2270*/  @!P4 IMAD.IADD R47, R47, 0x1, -R7.reuse ;  /* 0x000000012f2fc824 */ /* 0x100fe200078e0a07 */
[----:B------:R-:W-:Y:S01]  /*2280*/  ISETP.GE.AND P4, PT, R53, RZ, PT ;  /* 0x000000ff3500720c */ /* 0x000fe20003f86270 */
[----:B------:R-:W-:Y:S01]  /*2290*/  @!P1 IMAD.IADD R48, R48, 0x1, -R7 ;  /* 0x0000000130309824 */ /* 0x000fe200078e0a07 */
[C---:B------:R-:W-:Y:S01]  /*22a0*/  ISETP.GT.U32.AND P1, PT, R7.reuse, R51, PT ;  /* 0x000000330700720c */ /* 0x040fe20003f24070 */
[----:B------:R-:W-:Y:S01]  /*22b0*/  IMAD.HI.U32 R10, R8, R52, RZ ;  /* 0x00000034080a7227 */ /* 0x000fe200078e00ff */
[----:B------:R-:W-:-:S02]  /*22c0*/  ISETP.GT.U32.AND P0, PT, R7, R47, PT ;  /* 0x0000002f0700720c */ /* 0x000fc40003f04070 */
[----:B------:R-:W-:Y:S01]  /*22d0*/  IABS R53, R57 ;  /* 0x0000003900357213 */ /* 0x000fe20000000000 */
[----:B------:R-:W-:Y:S02]  /*22e0*/  IMAD.MOV R11, RZ, RZ, -R10 ;  /* 0x000000ffff0b7224 */ /* 0x000fe400078e0a0a */
[----:B------:R-:W-:Y:S01]  /*22f0*/  @!P2 IMAD.MOV R46, RZ, RZ, -R46 ;  /* 0x000000ffff2ea224 */ /* 0x000fe200078e0a2e */
[C---:B------:R-:W-:Y:S01]  /*2300*/  ISETP.GT.U32.AND P2, PT, R7.reuse, R50, PT ;  /* 0x000000320700720c */ /* 0x040fe20003f44070 */
[----:B------:R-:W-:Y:S01]  /*2310*/  IMAD R52, R7, R11, R52 ;  /* 0x0000000b07347224 */ /* 0x000fe200078e0234 */
[----:B------:R-:W-:Y:S01]  /*2320*/  IADD3 R11, R9, 0xa8, RZ ;  /* 0x000000a8090b7810 */ /* 0x000fe20007ffe0ff */
[--C-:B------:R-:W-:Y:S02]  /*2330*/  @!P6 IMAD.IADD R49, R49, 0x1, -R7.reuse ;  /* 0x000000013131e824 */ /* 0x100fe400078e0a07 */
[----:B------:R-:W-:Y:S02]  /*2340*/  @!P1 IMAD.IADD R51, R51, 0x1, -R7 ;  /* 0x0000000133339824 */ /* 0x000fe400078e0a07 */
[----:B------:R-:W-:Y:S01]  /*2350*/  @!P5 IMAD.MOV R48, RZ, RZ, -R48 ;  /* 0x000000ffff30d224 */ /* 0x000fe200078e0a30 */
[C---:B------:R-:W-:Y:S01]  /*2360*/  ISETP.GT.U32.AND P5, PT, R7.reuse, R52, PT ;  /* 0x000000340700720c */ /* 0x040fe20003fa4070 */
[----:B------:R-:W-:Y:S01]  /*2370*/  IMAD.HI.U32 R10, R8, R53, RZ ;  /* 0x00000035080a7227 */ /* 0x000fe200078e00ff */
[----:B------:R-:W-:-:S02]  /*2380*/  ISETP.GT.U32.AND P6, PT, R7, R49, PT ;  /* 0x000000310700720c */ /* 0x000fc40003fc4070 */
[----:B------:R-:W-:Y:S01]  /*2390*/  ISETP.GT.U32.AND P1, PT, R7, R51, PT ;  /* 0x000000330700720c */ /* 0x000fe20003f24070 */
[----:B------:R-:W-:Y:S01]  /*23a0*/  @!P2 IMAD.IADD R50, R50, 0x1, -R7 ;  /* 0x000000013232a824 */ /* 0x000fe200078e0a07 */
[----:B------:R-:W-:Y:S01]  /*23b0*/  @!P0 IADD3 R47, R47, -R7, RZ ;  /* 0x800000072f2f8210 */ /* 0x000fe20007ffe0ff */
[----:B------:R-:W-:Y:S01]  /*23c0*/  IMAD.MOV R10, RZ, RZ, -R10 ;  /* 0x000000ffff0a7224 */ /* 0x000fe200078e0a0a */
[----:B------:R-:W-:Y:S02]  /*23d0*/  ISETP.GE.AND P0, PT, R54, RZ, PT ;  /* 0x000000ff3600720c */ /* 0x000fe40003f06270 */
[----:B------:R-:W-:Y:S01]  /*23e0*/  IADD3 R54, R9, 0xb0, RZ ;  /* 0x000000b009367810 */ /* 0x000fe20007ffe0ff */
[----:B------:R-:W-:Y:S01]  /*23f0*/  @!P3 IMAD.MOV R47, RZ, RZ, -R47 ;  /* 0x000000ffff2fb224 */ /* 0x000fe200078e0a2f */
[C---:B------:R-:W-:Y:S01]  /*2400*/  ISETP.GT.U32.AND P3, PT, R7.reuse, R50, PT ;  /* 0x000000320700720c */ /* 0x040fe20003f64070 */
[----:B------:R-:W-:Y:S01]  /*2410*/  IMAD R53, R7, R10, R53 ;  /* 0x0000000a07357224 */ /* 0x000fe200078e0235 */
[----:B------:R-:W-:Y:S01]  /*2420*/  ISETP.GE.AND P2, PT, R56, RZ, PT ;  /* 0x000000ff3800720c */ /* 0x000fe20003f46270 */
[--C-:B------:R-:W-:Y:S01]  /*2430*/  @!P5 IMAD.IADD R52, R52, 0x1, -R7.reuse ;  /* 0x000000013434d824 */ /* 0x100fe200078e0a07 */
[----:B------:R-:W-:Y:S01]  /*2440*/  IABS R56, R11 ;  /* 0x0000000b00387213 */ /* 0x000fe20000000000 */
[--C-:B------:R-:W-:Y:S01]  /*2450*/  @!P6 IMAD.IADD R49, R49, 0x1, -R7.reuse ;  /* 0x000000013131e824 */ /* 0x100fe200078e0a07 */
[----:B------:R-:W-:Y:S01]  /*2460*/  ISETP.GE.AND P6, PT, R55, RZ, PT ;  /* 0x000000ff3700720c */ /* 0x000fe20003fc6270 */
[----:B------:R-:W-:Y:S01]  /*2470*/  @!P1 IMAD.IADD R51, R51, 0x1, -R7 ;  /* 0x0000000133339824 */ /* 0x000fe200078e0a07 */
[----:B------:R-:W-:Y:S01]  /*2480*/  IABS R55, R54 ;  /* 0x0000003600377213 */ /* 0x000fe20000000000 */
[----:B------:R-:W-:Y:S01]  /*2490*/  @!P4 IMAD.MOV R49, RZ, RZ, -R49 ;  /* 0x000000ffff31c224 */ /* 0x000fe200078e0a31 */
[----:B------:R-:W-:-:S02]  /*24a0*/  ISETP.GT.U32.AND P1, PT, R7, R53, PT ;  /* 0x000000350700720c */ /* 0x000fc40003f24070 */
[----:B------:R-:W-:Y:S01]  /*24b0*/  ISETP.GT.U32.AND P5, PT, R7, R52, PT ;  /* 0x000000340700720c */ /* 0x000fe20003fa4070 */
[----:B------:R-:W-:Y:S01]  /*24c0*/  IMAD.HI.U32 R10, R8, R55, RZ ;  /* 0x00000037080a7227 */ /* 0x000fe200078e00ff */
[----:B------:R-:W-:-:S03]  /*24d0*/  ISETP.GE.AND P4, PT, R57, RZ, PT ;  /* 0x000000ff3900720c */ /* 0x000fc60003f86270 */
[----:B------:R-:W-:Y:S01]  /*24e0*/  @!P3 IMAD.IADD R50, R50, 0x1, -R7 ;  /* 0x000000013232b824 */ /* 0x000fe200078e0a07 */
[----:B------:R-:W-:Y:S01]  /*24f0*/  ISETP.GE.AND P3, PT, R54, RZ, PT ;  /* 0x000000ff3600720c */ /* 0x000fe20003f66270 */
[----:B------:R-:W-:Y:S01]  /*2500*/  IMAD.MOV R10, RZ, RZ, -R10 ;  /* 0x000000ffff0a7224 */ /* 0x000fe200078e0a0a */
[----:B------:R-:W-:Y:S01]  /*2510*/  IADD3 R54, R9, 0xa0, RZ ;  /* 0x000000a009367810 */ /* 0x000fe20007ffe0ff */
[----:B------:R-:W-:Y:S02]  /*2520*/  @!P6 IMAD.MOV R51, RZ, RZ, -R51 ;  /* 0x000000ffff33e224 */ /* 0x000fe400078e0a33 */
[--C-:B------:R-:W-:Y:S01]  /*2530*/  @!P1 IMAD.IADD R53, R53, 0x1, -R7.reuse ;  /* 0x0000000135359824 */ /* 0x100fe200078e0a07 */
[----:B------:R-:W-:Y:S01]  /*2540*/  ISETP.GE.AND P6, PT, R54, RZ, PT ;  /* 0x000000ff3600720c */ /* 0x000fe20003fc6270 */
[----:B------:R-:W-:Y:S01]  /*2550*/  @!P5 IMAD.IADD R52, R52, 0x1, -R7 ;  /* 0x000000013434d824 */ /* 0x000fe200078e0a07 */
[----:B------:R-:W-:Y:S01]  /*2560*/  IABS R57, R54 ;  /* 0x0000003600397213 */ /* 0x000fe20000000000 */
[----:B------:R-:W-:Y:S01]  /*2570*/  IMAD R54, R7, R10, R55 ;  /* 0x0000000a07367224 */ /* 0x000fe200078e0237 */
[----:B------:R-:W-:Y:S01]  /*2580*/  IADD3 R55, R9, 0x98, RZ ;  /* 0x0000009809377810 */ /* 0x000fe20007ffe0ff */
[----:B------:R-:W-:Y:S01]  /*2590*/  IMAD.HI.U32 R10, R8, R56, RZ ;  /* 0x00000038080a7227 */ /* 0x000fe200078e00ff */
[----:B------:R-:W-:-:S02]  /*25a0*/  ISETP.GT.U32.AND P1, PT, R7, R53, PT ;  /* 0x000000350700720c */ /* 0x000fc40003f24070 */
[----:B------:R-:W-:Y:S01]  /*25b0*/  ISETP.GE.AND P5, PT, R55, RZ, PT ;  /* 0x000000ff3700720c */ /* 0x000fe20003fa6270 */
[----:B------:R-:W-:Y:S01]  /*25c0*/  @!P2 IMAD.MOV R52, RZ, RZ, -R52 ;  /* 0x000000ffff34a224 */ /* 0x000fe200078e0a34 */
[----:B------:R-:W-:Y:S01]  /*25d0*/  ISETP.GT.U32.AND P2, PT, R7, R54, PT ;  /* 0x000000360700720c */ /* 0x000fe20003f44070 */
[----:B------:R-:W-:Y:S01]  /*25e0*/  @!P0 IMAD.MOV R50, RZ, RZ, -R50 ;  /* 0x000000ffff328224 */ /* 0x000fe200078e0a32 */
[----:B------:R-:W-:Y:S01]  /*25f0*/  ISETP.GE.AND P0, PT, R11, RZ, PT ;  /* 0x000000ff0b00720c */ /* 0x000fe20003f06270 */
[----:B------:R-:W-:Y:S01]  /*2600*/  IMAD.HI.U32 R11, R8, R57, RZ ;  /* 0x00000039080b7227 */ /* 0x000fe200078e00ff */
[----:B------:R-:W-:Y:S02]  /*2610*/  IABS R55, R55 ;  /* 0x0000003700377213 */ /* 0x000fe40000000000 */
[----:B------:R-:W-:Y:S01]  /*2620*/  IADD3 R10, -R10, RZ, RZ ;  /* 0x000000ff0a0a7210 */ /* 0x000fe20007ffe1ff */
[----:B------:R-:W-:Y:S02]  /*2630*/  IMAD.MOV R58, RZ, RZ, -R11 ;  /* 0x000000ffff3a7224 */ /* 0x000fe400078e0a0b */
[----:B------:R-:W-:-:S02]  /*2640*/  IMAD.MOV.U32 R11, RZ, RZ, R55 ;  /* 0x000000ffff0b7224 */ /* 0x000fc400078e0037 */
[----:B------:R-:W-:Y:S02]  /*2650*/  IMAD R55, R7, R10, R56 ;  /* 0x0000000a07377224 */ /* 0x000fe400078e0238 */
[--C-:B------:R-:W-:Y:S02]  /*2660*/  @!P1 IMAD.IADD R53, R53, 0x1, -R7.reuse ;  /* 0x0000000135359824 */ /* 0x100fe400078e0a07 */
[----:B------:R-:W-:Y:S01]  /*2670*/  @!P2 IMAD.IADD R54, R54, 0x1, -R7 ;  /* 0x000000013636a824 */ /* 0x000fe200078e0a07 */
[C---:B------:R-:W-:Y:S01]  /*2680*/  ISETP.GT.U32.AND P1, PT, R7.reuse, R55, PT ;  /* 0x000000370700720c */ /* 0x040fe20003f24070 */
[C---:B------:R-:W-:Y:S01]  /*2690*/  IMAD R56, R7.reuse, R58, R57 ;  /* 0x0000003a07387224 */ /* 0x040fe200078e0239 */
[----:B------:R-:W-:Y:S01]  /*26a0*/  IABS R58, R61 ;  /* 0x0000003d003a7213 */ /* 0x000fe20000000000 */
[----:B------:R-:W-:Y:S01]  /*26b0*/  @!P4 IMAD.MOV R53, RZ, RZ, -R53 ;  /* 0x000000ffff35c224 */ /* 0x000fe200078e0a35 */
[C---:B------:R-:W-:Y:S01]  /*26c0*/  ISETP.GT.U32.AND P2, PT, R7.reuse, R54, PT ;  /* 0x000000360700720c */ /* 0x040fe20003f44070 */
[----:B------:R-:W-:Y:S01]  /*26d0*/  IMAD.HI.U32 R10, R8, R11, RZ ;  /* 0x0000000b080a7227 */ /* 0x000fe200078e00ff */
[----:B------:R-:W-:-:S03]  /*26e0*/  ISETP.GT.U32.AND P4, PT, R7, R56, PT ;  /* 0x000000380700720c */ /* 0x000fc60003f84070 */
[----:B------:R-:W-:-:S04]  /*26f0*/  IMAD.MOV R10, RZ, RZ, -R10 ;  /* 0x000000ffff0a7224 */ /* 0x000fc800078e0a0a */
[----:B------:R-:W-:Y:S02]  /*2700*/  IMAD R57, R7, R10, R11 ;  /* 0x0000000a07397224 */ /* 0x000fe400078e020b */
[--C-:B------:R-:W-:Y:S02]  /*2710*/  @!P1 IMAD.IADD R55, R55, 0x1, -R7.reuse ;  /* 0x0000000137379824 */ /* 0x100fe400078e0a07 */
[--C-:B------:R-:W-:Y:S01]  /*2720*/  @!P2 IMAD.IADD R54, R54, 0x1, -R7.reuse ;  /* 0x000000013636a824 */ /* 0x100fe200078e0a07 */
[C---:B------:R-:W-:Y:S01]  /*2730*/  ISETP.GT.U32.AND P2, PT, R7.reuse, R57, PT ;  /* 0x000000390700720c */ /* 0x040fe20003f44070 */
[----:B------:R-:W-:Y:S01]  /*2740*/  @!P4 IMAD.IADD R56, R56, 0x1, -R7 ;  /* 0x000000013838c824 */ /* 0x000fe200078e0a07 */
[----:B------:R-:W-:Y:S01]  /*2750*/  ISETP.GT.U32.AND P1, PT, R7, R55, PT ;  /* 0x000000370700720c */ /* 0x000fe20003f24070 */
[----:B------:R-:W-:-:S03]  /*2760*/  IMAD.HI.U32 R10, R8, R58, RZ ;  /* 0x0000003a080a7227 */ /* 0x000fc600078e00ff */
[----:B------:R-:W-:Y:S01]  /*2770*/  ISETP.GT.U32.AND P4, PT, R7, R56, PT ;  /* 0x000000380700720c */ /* 0x000fe20003f84070 */
[----:B------:R-:W-:Y:S02]  /*2780*/  IMAD.MOV R10, RZ, RZ, -R10 ;  /* 0x000000ffff0a7224 */ /* 0x000fe400078e0a0a */
[----:B------:R-:W-:-:S04]  /*2790*/  IMAD.HI.U32 R11, R8, R59, RZ ;  /* 0x0000003b080b7227 */ /* 0x000fc800078e00ff */
[----:B------:R-:W-:Y:S02]  /*27a0*/  IMAD R10, R7, R10, R58 ;  /* 0x0000000a070a7224 */ /* 0x000fe400078e023a */
[----:B------:R-:W-:Y:S02]  /*27b0*/  IMAD.MOV R58, RZ, RZ, -R11 ;  /* 0x000000ffff3a7224 */ /* 0x000fe400078e0a0b */
[--C-:B------:R-:W-:Y:S01]  /*27c0*/  @!P1 IMAD.IADD R55, R55, 0x1, -R7.reuse ;  /* 0x0000000137379824 */ /* 0x100fe200078e0a07 */
[----:B------:R-:W-:Y:S01]  /*27d0*/  ISETP.GT.U32.AND P1, PT, R7, R10, PT ;  /* 0x0000000a0700720c */ /* 0x000fe20003f24070 */
[----:B------:R-:W-:Y:S01]  /*27e0*/  @!P2 IMAD.IADD R57, R57, 0x1, -R7 ;  /* 0x000000013939a824 */ /* 0x000fe200078e0a07 */
[----:B------:R-:W-:Y:S01]  /*27f0*/  ISETP.GE.AND P2, PT, R61, RZ, PT ;  /* 0x000000ff3d00720c */ /* 0x000fe20003f46270 */
[C---:B------:R-:W-:Y:S01]  /*2800*/  IMAD R58, R7.reuse, R58, R59 ;  /* 0x0000003a073a7224 */ /* 0x040fe200078e023b */
[----:B------:R-:W-:Y:S01]  /*2810*/  IABS R61, R66 ;  /* 0x00000042003d7213 */ /* 0x000fe20000000000 */
[----:B------:R-:W-:Y:S01]  /*2820*/  @!P3 IMAD.MOV R54, RZ, RZ, -R54 ;  /* 0x000000ffff36b224 */ /* 0x000fe200078e0a36 */
[C---:B------:R-:W-:Y:S01]  /*2830*/  ISETP.GT.U32.AND P3, PT, R7.reuse, R57, PT ;  /* 0x000000390700720c */ /* 0x040fe20003f64070 */
[----:B------:R-:W-:Y:S01]  /*2840*/  @!P4 IMAD.IADD R56, R56, 0x1, -R7 ;  /* 0x000000013838c824 */ /* 0x000fe200078e0a07 */
[----:B------:R-:W-:Y:S01]  /*2850*/  ISETP.GT.U32.AND P4, PT, R7, R58, PT ;  /* 0x0000003a0700720c */ /* 0x000fe20003f84070 */
[----:B------:R-:W-:-:S04]  /*2860*/  IMAD.HI.U32 R59, R8, R62, RZ ;  /* 0x0000003e083b7227 */ /* 0x000fc800078e00ff */
[----:B------:R-:W-:Y:S01]  /*2870*/  IMAD.HI.U32 R11, R8, R60, RZ ;  /* 0x0000003c080b7227 */ /* 0x000fe200078e00ff */
[----:B------:R-:W-:-:S03]  /*2880*/  IADD3 R59, -R59, RZ, RZ ;  /* 0x000000ff3b3b7210 */ /* 0x000fc60007ffe1ff */
[----:B------:R-:W-:Y:S01]  /*2890*/  @!P1 IMAD.IADD R10, R10, 0x1, -R7 ;  /* 0x000000010a0a9824 */ /* 0x000fe200078e0a07 */
[----:B------:R-:W-:Y:S01]  /*28a0*/  ISETP.GE.AND P1, PT, R63, RZ, PT ;  /* 0x000000ff3f00720c */ /* 0x000fe20003f26270 */
[----:B------:R-:W-:Y:S01]  /*28b0*/  IMAD.MOV R11, RZ, RZ, -R11 ;  /* 0x000000ffff0b7224 */ /* 0x000fe200078e0a0b */
[----:B------:R-:W-:Y:S01]  /*28c0*/  IADD3 R63, R9, 0x70, RZ ;  /* 0x00000070093f7810 */ /* 0x000fe20007ffe0ff */
[C---:B------:R-:W-:Y:S02]  /*28d0*/  IMAD R62, R7.reuse, R59, R62 ;  /* 0x0000003b073e7224 */ /* 0x040fe400078e023e */
[----:B------:R-:W-:Y:S01]  /*28e0*/  @!P0 IMAD.MOV R55, RZ, RZ, -R55 ;  /* 0x000000ffff378224 */ /* 0x000fe200078e0a37 */
[----:B------:R-:W-:Y:S01]  /*28f0*/  ISETP.GT.U32.AND P0, PT, R7, R10, PT ;  /* 0x0000000a0700720c */ /* 0x000fe20003f04070 */
[----:B------:R-:W-:Y:S01]  /*2900*/  @!P3 IMAD.IADD R57, R57, 0x1, -R7 ;  /* 0x000000013939b824 */ /* 0x000fe200078e0a07 */
[----:B------:R-:W-:Y:S01]  /*2910*/  IABS R59, R63 ;  /* 0x0000003f003b7213 */ /* 0x000fe20000000000 */
[----:B------:R-:W-:-:S02]  /*2920*/  IMAD R60, R7, R11, R60 ;  /* 0x0000000b073c7224 */ /* 0x000fc400078e023c */
[----:B------:R-:W-:Y:S02]  /*2930*/  @!P4 IMAD.IADD R58, R58, 0x1, -R7 ;  /* 0x000000013a3ac824 */ /* 0x000fe400078e0a07 */
[----:B------:R-:W-:Y:S01]  /*2940*/  @!P5 IMAD.MOV R57, RZ, RZ, -R57 ;  /* 0x000000ffff39d224 */ /* 0x000fe200078e0a39 */
[C---:B------:R-:W-:Y:S01]  /*2950*/  ISETP.GT.U32.AND P5, PT, R7.reuse, R62, PT ;  /* 0x0000003e0700720c */ /* 0x040fe20003fa4070 */
[----:B------:R-:W-:Y:S01]  /*2960*/  IMAD.HI.U32 R11, R8, R59, RZ ;  /* 0x0000003b080b7227 */ /* 0x000fe200078e00ff */
[C---:B------:R-:W-:Y:S02]  /*2970*/  ISETP.GT.U32.AND P4, PT, R7.reuse, R58, PT ;  /* 0x0000003a0700720c */ /* 0x040fe40003f84070 */
[----:B------:R-:W-:Y:S01]  /*2980*/  ISETP.GT.U32.AND P3, PT, R7, R60, PT ;  /* 0x0000003c0700720c */ /* 0x000fe20003f64070 */
[----:B------:R-:W-:Y:S01]  /*2990*/  @!P0 IMAD.IADD R10, R10, 0x1, -R7 ;  /* 0x000000010a0a8824 */ /* 0x000fe200078e0a07 */
[----:B------:R-:W-:Y:S01]  /*29a0*/  ISETP.GE.AND P0, PT, R65, RZ, PT ;  /* 0x000000ff4100720c */ /* 0x000fe20003f06270 */
[----:B------:R-:W-:Y:S01]  /*29b0*/  @!P6 IMAD.MOV R56, RZ, RZ, -R56 ;  /* 0x000000ffff38e224 */ /* 0x000fe200078e0a38 */
[----:B------:R-:W-:Y:S01]  /*29c0*/  ISETP.GE.AND P6, PT, R64, RZ, PT ;  /* 0x000000ff4000720c */ /* 0x000fe20003fc6270 */
[----:B------:R-:W-:-:S02]  /*29d0*/  IMAD.MOV.U32 R67, RZ, RZ, R10 ;  /* 0x000000ffff437224 */ /* 0x000fc400078e000a */
[----:B------:R-:W-:Y:S02]  /*29e0*/  IMAD.MOV R64, RZ, RZ, -R11 ;  /* 0x000000ffff407224 */ /* 0x000fe400078e0a0b */
[--C-:B------:R-:W-:Y:S02]  /*29f0*/  @!P5 IMAD.IADD R62, R62, 0x1, -R7.reuse ;  /* 0x000000013e3ed824 */ /* 0x100fe400078e0a07 */
[--C-:B------:R-:W-:Y:S01]  /*2a00*/  @!P4 IMAD.IADD R58, R58, 0x1, -R7.reuse ;  /* 0x000000013a3ac824 */ /* 0x100fe200078e0a07 */
[----:B------:R-:W-:Y:S01]  /*2a10*/  ISETP.GE.AND P4, PT, R63, RZ, PT ;  /* 0x000000ff3f00720c */ /* 0x000fe20003f86270 */
[----:B------:R-:W-:Y:S01]  /*2a20*/  @!P3 IMAD.IADD R60, R60, 0x1, -R7 ;  /* 0x000000013c3cb824 */ /* 0x000fe200078e0a07 */
[----:B------:R-:W0:Y:S01]  /*2a30*/  I2F.RP R63, R84 ;  /* 0x00000054003f7306 */ /* 0x000e220000209400 */
[----:B------:R-:W-:Y:S01]  /*2a40*/  @!P2 IMAD.MOV R67, RZ, RZ, -R67 ;  /* 0x000000ffff43a224 */ /* 0x000fe200078e0a43 */
[C---:B------:R-:W-:Y:S01]  /*2a50*/  ISETP.GT.U32.AND P2, PT, R7.reuse, R62, PT ;  /* 0x0000003e0700720c */ /* 0x040fe20003f44070 */
[C---:B------:R-:W-:Y:S01]  /*2a60*/  IMAD R10, R7.reuse, R64, R59 ;  /* 0x00000040070a7224 */ /* 0x040fe200078e023b */
[----:B------:R-:W-:Y:S01]  /*2a70*/  ISETP.GT.U32.AND P5, PT, R7, R60, PT ;  /* 0x0000003c0700720c */ /* 0x000fe20003fa4070 */
[----:B------:R-:W-:Y:S01]  /*2a80*/  IMAD.MOV.U32 R69, RZ, RZ, R58 ;  /* 0x000000ffff457224 */ /* 0x000fe200078e003a */
[----:B------:R-:W-:Y:S01]  /*2a90*/  IADD3 R59, R9, 0x58, RZ ;  /* 0x00000058093b7810 */ /* 0x000fe20007ffe0ff */
[----:B------:R-:W-:Y:S01]  /*2aa0*/  IMAD.HI.U32 R11, R8, R61, RZ ;  /* 0x0000003d080b7227 */ /* 0x000fe200078e00ff */
[----:B------:R-:W-:-:S02]  /*2ab0*/  ISETP.GE.AND P3, PT, R66, RZ, PT ;  /* 0x000000ff4200720c */ /* 0x000fc40003f66270 */
[----:B------:R-:W-:Y:S01]  /*2ac0*/  IABS R64, R59 ;  /* 0x0000003b00407213 */ /* 0x000fe20000000000 */
[----:B------:R-:W-:Y:S01]  /*2ad0*/  @!P1 IMAD.MOV R69, RZ, RZ, -R69 ;  /* 0x000000ffff459224 */ /* 0x000fe200078e0a45 */
[----:B------:R-:W-:Y:S01]  /*2ae0*/  ISETP.GT.U32.AND P1, PT, R7, R10, PT ;  /* 0x0000000a0700720c */ /* 0x000fe20003f24070 */
[----:B------:R-:W-:Y:S01]  /*2af0*/  IMAD.MOV R58, RZ, RZ, -R11 ;  /* 0x000000ffff3a7224 */ /* 0x000fe200078e0a0b */
[----:B------:R-:W-:Y:S02]  /*2b00*/  IADD3 R11, R9, 0x60, RZ ;  /* 0x00000060090b7810 */ /* 0x000fe40007ffe0ff */
[----:B------:R-:W-:Y:S01]  /*2b10*/  @!P2 IADD3 R62, R62, -R7, RZ ;  /* 0x800000073e3ea210 */ /* 0x000fe20007ffe0ff */
[----:B------:R-:W-:Y:S01]  /*2b20*/  IMAD R58, R7, R58, R61 ;  /* 0x0000003a073a7224 */ /* 0x000fe200078e023d */
[----:B------:R-:W-:Y:S01]  /*2b30*/  ISETP.GE.AND P2, PT, R11, RZ, PT ;  /* 0x000000ff0b00720c */ /* 0x000fe20003f46270 */
[--C-:B------:R-:W-:Y:S01]  /*2b40*/  @!P5 IMAD.IADD R60, R60, 0x1, -R7.reuse ;  /* 0x000000013c3cd824 */ /* 0x100fe200078e0a07 */
[----:B------:R-:W-:Y:S01]  /*2b50*/  IABS R11, R11 ;  /* 0x0000000b000b7213 */ /* 0x000fe20000000000 */
[----:B0-----:R-:W0:Y:S01]  /*2b60*/  MUFU.RCP R63, R63 ;  /* 0x0000003f003f7308 */ /* 0x001e220000001000 */
[----:B------:R-:W-:Y:S01]  /*2b70*/  ISETP.GT.U32.AND P5, PT, R7, R58, PT ;  /* 0x0000003a0700720c */ /* 0x000fe20003fa4070 */
[----:B------:R-:W-:Y:S01]  /*2b80*/  IMAD.MOV.U32 R71, RZ, RZ, R60 ;  /* 0x000000ffff477224 */ /* 0x000fe200078e003c */
[----:B------:R-:W-:Y:S01]  /*2b90*/  IADD3 R61, R9, 0x50, RZ ;  /* 0x00000050093d7810 */ /* 0x000fe20007ffe0ff */
[----:B------:R-:W-:Y:S01]  /*2ba0*/  @!P1 IMAD.IADD R10, R10, 0x1, -R7 ;  /* 0x000000010a0a9824 */ /* 0x000fe200078e0a07 */
[----:B------:R-:W-:Y:S01]  /*2bb0*/  ISETP.GE.AND P1, PT, R59, RZ, PT ;  /* 0x000000ff3b00720c */ /* 0x000fe20003f26270 */
[----:B------:R-:W-:Y:S01]  /*2bc0*/  IMAD.MOV.U32 R59, RZ, RZ, R11 ;  /* 0x000000ffff3b7224 */ /* 0x000fe200078e000b */
[----:B------:R-:W-:Y:S01]  /*2bd0*/  IABS R65, R61 ;  /* 0x0000003d00417213 */ /* 0x000fe20000000000 */
[----:B------:R-:W-:Y:S01]  /*2be0*/  @!P6 IMAD.MOV R71, RZ, RZ, -R71 ;  /* 0x000000ffff47e224 */ /* 0x000fe200078e0a47 */
[----:B------:R-:W-:Y:S01]  /*2bf0*/  ISETP.GT.U32.AND P6, PT, R7, R10, PT ;  /* 0x0000000a0700720c */ /* 0x000fe20003fc4070 */
[----:B------:R-:W-:-:S04]  /*2c00*/  IMAD.HI.U32 R11, R8, R59, RZ ;  /* 0x0000003b080b7227 */ /* 0x000fc800078e00ff */
[----:B------:R-:W-:Y:S02]  /*2c10*/  IMAD.MOV R60, RZ, RZ, -R11 ;  /* 0x000000ffff3c7224 */ /* 0x000fe400078e0a0b */
[----:B------:R-:W-:Y:S02]  /*2c20*/  @!P5 IMAD.IADD R58, R58, 0x1, -R7 ;  /* 0x000000013a3ad824 */ /* 0x000fe400078e0a07 */
[C---:B------:R-:W-:Y:S02]  /*2c30*/  IMAD R60, R7.reuse, R60, R59 ;  /* 0x0000003c073c7224 */ /* 0x040fe400078e023b */
[----:B------:R-:W-:Y:S01]  /*2c40*/  IMAD.HI.U32 R11, R8, R64, RZ ;  /* 0x00000040080b7227 */ /* 0x000fe200078e00ff */
[----:B------:R-:W-:-:S03]  /*2c50*/  ISETP.GT.U32.AND P5, PT, R7, R58, PT ;  /* 0x0000003a0700720c */ /* 0x000fc60003fa4070 */
[----:B------:R-:W-:Y:S01]  /*2c60*/  @!P6 IMAD.IADD R10, R10, 0x1, -R7 ;  /* 0x000000010a0ae824 */ /* 0x000fe200078e0a07 */
[----:B------:R-:W-:Y:S01]  /*2c70*/  ISETP.GT.U32.AND P6, PT, R7, R60, PT ;  /* 0x0000003c0700720c */ /* 0x000fe20003fc4070 */
[----:B------:R-:W-:Y:S02]  /*2c80*/  IMAD.MOV.U32 R75, RZ, RZ, R62 ;  /* 0x000000ffff4b7224 */ /* 0x000fe400078e003e */
[----:B------:R-:W-:Y:S01]  /*2c90*/  IMAD.MOV R62, RZ, RZ, -R11 ;  /* 0x000000ffff3e7224 */ /* 0x000fe200078e0a0b */
[----:B0-----:R-:W-:Y:S01]  /*2ca0*/  IADD3 R11, R63, 0xffffffe, RZ ;  /* 0x0ffffffe3f0b7810 */ /* 0x001fe20007ffe0ff */
[----:B------:R-:W-:Y:S01]  /*2cb0*/  IMAD.HI.U32 R59, R8, R65, RZ ;  /* 0x00000041083b7227 */ /* 0x000fe200078e00ff */
[----:B------:R-:W-:-:S03]  /*2cc0*/  IADD3 R63, R9, 0x30, RZ ;  /* 0x00000030093f7810 */ /* 0x000fc60007ffe0ff */
[--C-:B------:R-:W-:Y:S01]  /*2cd0*/  @!P5 IMAD.IADD R58, R58, 0x1, -R7.reuse ;  /* 0x000000013a3ad824 */ /* 0x100fe200078e0a07 */
[----:B------:R-:W0:Y:S01]  /*2ce0*/  F2I.FTZ.U32.TRUNC.NTZ R11, R11 ;  /* 0x0000000b000b7305 */ /* 0x000e22000021f000 */
[C---:B------:R-:W-:Y:S01]  /*2cf0*/  IMAD R62, R7.reuse, R62, R64 ;  /* 0x0000003e073e7224 */ /* 0x040fe200078e0240 */
[----:B------:R-:W-:Y:S01]  /*2d00*/  ISETP.GE.AND P5, PT, R70, RZ, PT ;  /* 0x000000ff4600720c */ /* 0x000fe20003fa6270 */
[----:B------:R-:W-:Y:S01]  /*2d10*/  @!P6 IMAD.IADD R60, R60, 0x1, -R7 ;  /* 0x000000013c3ce824 */ /* 0x000fe200078e0a07 */
[----:B------:R-:W-:Y:S01]  /*2d20*/  IABS R72, R63 ;  /* 0x0000003f00487213 */ /* 0x000fe20000000000 */
[----:B------:R-:W-:Y:S02]  /*2d30*/  IMAD.MOV.U32 R79, RZ, RZ, R58 ;  /* 0x000000ffff4f7224 */ /* 0x000fe400078e003a */
[----:B------:R-:W-:Y:S01]  /*2d40*/  @!P0 IMAD.MOV R75, RZ, RZ, -R75 ;  /* 0x000000ffff4b8224 */ /* 0x000fe200078e0a4b */
[----:B------:R-:W-:Y:S01]  /*2d50*/  ISETP.GT.U32.AND P6, PT, R7, R60, PT ;  /* 0x0000003c0700720c */ /* 0x000fe20003fc4070 */
[----:B------:R-:W-:Y:S01]  /*2d60*/  IMAD.MOV R66, RZ, RZ, -R59 ;  /* 0x000000ffff427224 */ /* 0x000fe200078e0a3b */
[----:B------:R-:W-:Y:S01]  /*2d70*/  @!P3 IADD3 R79, -R79, RZ, RZ ;  /* 0x000000ff4f4fb210 */ /* 0x000fe20007ffe1ff */
[----:B------:R-:W-:Y:S01]  /*2d80*/  IMAD.MOV.U32 R77, RZ, RZ, R10 ;  /* 0x000000ffff4d7224 */ /* 0x000fe200078e000a */
[----:B------:R-:W-:Y:S01]  /*2d90*/  ISETP.GE.AND P0, PT, R61, RZ, PT ;  /* 0x000000ff3d00720c */ /* 0x000fe20003f06270 */
[----:B------:R-:W-:Y:S01]  /*2da0*/  IMAD.HI.U32 R61, R8, R68, RZ ;  /* 0x00000044083d7227 */ /* 0x000fe200078e00ff */
[----:B------:R-:W-:-:S02]  /*2db0*/  ISETP.GT.U32.AND P3, PT, R7, R62, PT ;  /* 0x0000003e0700720c */ /* 0x000fc40003f64070 */
[----:B------:R-:W-:Y:S01]  /*2dc0*/  IADD3 R59, R9, 0x40, RZ ;  /* 0x00000040093b7810 */ /* 0x000fe20007ffe0ff */
[----:B------:R-:W-:Y:S02]  /*2dd0*/  IMAD.MOV R61, RZ, RZ, -R61 ;  /* 0x000000ffff3d7224 */ /* 0x000fe400078e0a3d */
[----:B------:R-:W-:Y:S01]  /*2de0*/  IMAD R64, R7, R66, R65 ;  /* 0x0000004207407224 */ /* 0x000fe200078e0241 */
[----:B------:R-:W-:Y:S01]  /*2df0*/  IADD3 R65, R9, 0x28, RZ ;  /* 0x0000002809417810 */ /* 0x000fe20007ffe0ff */
[C---:B------:R-:W-:Y:S01]  /*2e00*/  IMAD R66, R7.reuse, R61, R68 ;  /* 0x0000003d07427224 */ /* 0x040fe200078e0244 */
[----:B------:R-:W-:Y:S01]  /*2e10*/  IABS R68, R59 ;  /* 0x0000003b00447213 */ /* 0x000fe20000000000 */
[----:B------:R-:W-:Y:S01]  /*2e20*/  @!P6 IMAD.IADD R60, R60, 0x1, -R7 ;  /* 0x000000013c3ce824 */ /* 0x000fe200078e0a07 */
[----:B------:R-:W-:Y:S01]  /*2e30*/  ISETP.GT.U32.AND P6, PT, R7, R64, PT ;  /* 0x000000400700720c */ /* 0x000fe20003fc4070 */
[----:B------:R-:W-:Y:S01]  /*2e40*/  @!P4 IMAD.MOV R77, RZ, RZ, -R77 ;  /* 0x000000ffff4dc224 */ /* 0x000fe200078e0a4d */
[----:B------:R-:W-:Y:S01]  /*2e50*/  ISETP.GE.AND P4, PT, R59, RZ, PT ;  /* 0x000000ff3b00720c */ /* 0x000fe20003f86270 */
[----:B------:R-:W-:Y:S01]  /*2e60*/  @!P3 IMAD.IADD R62, R62, 0x1, -R7 ;  /* 0x000000013e3eb824 */ /* 0x000fe200078e0a07 */
[----:B------:R-:W-:Y:S01]  /*2e70*/  ISETP.GT.U32.AND P3, PT, R7, R66, PT ;  /* 0x000000420700720c */ /* 0x000fe20003f64070 */
[----:B0-----:R-:W-:Y:S01]  /*2e80*/  IMAD.MOV R59, RZ, RZ, -R11 ;  /* 0x000000ffff3b7224 */ /* 0x001fe200078e0a0b */
[----:B------:R-:W-:Y:S01]  /*2e90*/  IADD3 R61, R9, 0x38, RZ ;  /* 0x00000038093d7810 */ /* 0x000fe20007ffe0ff */
[----:B------:R-:W-:Y:S01]  /*2ea0*/  IMAD.MOV.U32 R10, RZ, RZ, RZ ;  /* 0x000000ffff0a7224 */ /* 0x000fe200078e00ff */
[----:B------:R-:W-:Y:S01]  /*2eb0*/  IABS R73, R65 ;  /* 0x0000004100497213 */ /* 0x000fe20000000000 */
[----:B------:R-:W-:Y:S01]  /*2ec0*/  IMAD R59, R59, R84, RZ ;  /* 0x000000543b3b7224 */ /* 0x000fe200078e02ff */
[----:B------:R-:W-:Y:S01]  /*2ed0*/  IABS R70, R61 ;  /* 0x0000003d00467213 */ /* 0x000fe20000000000 */
[----:B------:R-:W-:-:S04]  /*2ee0*/  IMAD.HI.U32 R58, R8, R68, RZ ;  /* 0x00000044083a7227 */ /* 0x000fc800078e00ff */
[--C-:B------:R-:W-:Y:S01]  /*2ef0*/  @!P6 IMAD.IADD R64, R64, 0x1, -R7.reuse ;  /* 0x000000014040e824 */ /* 0x100fe200078e0a07 */
[C---:B------:R-:W-:Y:S01]  /*2f00*/  ISETP.GT.U32.AND P6, PT, R7.reuse, R62, PT ;  /* 0x0000003e0700720c */ /* 0x040fe20003fc4070 */
[----:B------:R-:W-:Y:S02]  /*2f10*/  @!P3 IMAD.IADD R66, R66, 0x1, -R7 ;  /* 0x000000014242b824 */ /* 0x000fe400078e0a07 */
[----:B------:R-:W-:Y:S01]  /*2f20*/  IMAD.MOV.U32 R81, RZ, RZ, R60 ;  /* 0x000000ffff517224 */ /* 0x000fe200078e003c */
[----:B------:R-:W-:Y:S01]  /*2f30*/  ISETP.GT.U32.AND P3, PT, R7, R64, PT ;  /* 0x000000400700720c */ /* 0x000fe20003f64070 */
[----:B------:R-:W-:-:S04]  /*2f40*/  IMAD.HI.U32 R78, R11, R59, R10 ;  /* 0x0000003b0b4e7227 */ /* 0x000fc800078e000a */
[----:B------:R-:W-:Y:S02]  /*2f50*/  IMAD.MOV R10, RZ, RZ, -R58 ;  /* 0x000000ffff0a7224 */ /* 0x000fe400078e0a3a */
[----:B------:R-:W-:Y:S01]  /*2f60*/  @!P2 IMAD.MOV R81, RZ, RZ, -R81 ;  /* 0x000000ffff51a224 */ /* 0x000fe200078e0a51 */
[----:B------:R-:W-:Y:S01]  /*2f70*/  ISETP.GT.U32.AND P2, PT, R7, R66, PT ;  /* 0x000000420700720c */ /* 0x000fe20003f44070 */
[----:B------:R-:W-:-:S04]  /*2f80*/  IMAD.HI.U32 R11, R8, R70, RZ ;  /* 0x00000046080b7227 */ /* 0x000fc800078e00ff */
[----:B------:R-:W-:Y:S02]  /*2f90*/  IMAD R10, R7, R10, R68 ;  /* 0x0000000a070a7224 */ /* 0x000fe400078e0244 */
[----:B------:R-:W-:-:S04]  /*2fa0*/  IMAD.HI.U32 R58, R8, R72, RZ ;  /* 0x00000048083a7227 */ /* 0x000fc800078e00ff */
[----:B------:R-:W-:Y:S02]  /*2fb0*/  IMAD.MOV R11, RZ, RZ, -R11 ;  /* 0x000000ffff0b7224 */ /* 0x000fe400078e0a0b */
[--C-:B------:R-:W-:Y:S01]  /*2fc0*/  @!P3 IMAD.IADD R64, R64, 0x1, -R7.reuse ;  /* 0x000000014040b824 */ /* 0x100fe200078e0a07 */
[C---:B------:R-:W-:Y:S01]  /*2fd0*/  ISETP.GT.U32.AND P3, PT, R7.reuse, R10, PT ;  /* 0x0000000a0700720c */ /* 0x040fe20003f64070 */
[----:B------:R-:W-:Y:S02]  /*2fe0*/  IMAD.MOV R60, RZ, RZ, -R58 ;  /* 0x000000ffff3c7224 */ /* 0x000fe400078e0a3a */
[C---:B------:R-:W-:Y:S02]  /*2ff0*/  IMAD R58, R7.reuse, R11, R70 ;  /* 0x0000000b073a7224 */ /* 0x040fe400078e0246 */
[----:B------:R-:W-:Y:S02]  /*3000*/  @!P2 IMAD.IADD R66, R66, 0x1, -R7 ;  /* 0x000000014242a824 */ /* 0x000fe400078e0a07 */
[C---:B------:R-:W-:Y:S01]  /*3010*/  IMAD R60, R7.reuse, R60, R72 ;  /* 0x0000003c073c7224 */ /* 0x040fe200078e0248 */
[----:B------:R-:W-:Y:S01]  /*3020*/  ISETP.GT.U32.AND P2, PT, R7, R58, PT ;  /* 0x0000003a0700720c */ /* 0x000fe20003f44070 */
[----:B------:R-:W-:Y:S01]  /*3030*/  IMAD.HI.U32 R59, R8, R73, RZ ;  /* 0x00000049083b7227 */ /* 0x000fe200078e00ff */
[----:B------:R-:W-:-:S03]  /*3040*/  IABS R72, R86 ;  /* 0x0000005600487213 */ /* 0x000fc60000000000 */
[----:B------:R-:W-:Y:S01]  /*3050*/  @!P3 IMAD.IADD R10, R10, 0x1, -R7 ;  /* 0x000000010a0ab824 */ /* 0x000fe200078e0a07 */
[----:B------:R-:W-:Y:S01]  /*3060*/  ISETP.GT.U32.AND P3, PT, R7, R60, PT ;  /* 0x0000003c0700720c */ /* 0x000fe20003f64070 */
[----:B------:R-:W-:Y:S02]  /*3070*/  IMAD.MOV R68, RZ, RZ, -R59 ;  /* 0x000000ffff447224 */ /* 0x000fe400078e0a3b */
[----:B------:R-:W-:Y:S01]  /*3080*/  @!P6 IMAD.IADD R62, R62, 0x1, -R7 ;  /* 0x000000013e3ee824 */ /* 0x000fe200078e0a07 */
[----:B------:R-:W-:Y:S01]  /*3090*/  ISETP.GE.AND P6, PT, R9, RZ, PT ;  /* 0x000000ff0900720c */ /* 0x000fe20003fc6270 */
[----:B------:R-:W-:Y:S01]  /*30a0*/  IMAD R68, R7, R68, R73 ;  /* 0x0000004407447224 */ /* 0x000fe200078e0249 */
[----:B------:R-:W-:Y:S01]  /*30b0*/  IADD3 R73, R9, 0x8, RZ ;  /* 0x0000000809497810 */ /* 0x000fe20007ffe0ff */
[----:B------:R-:W-:Y:S02]  /*30c0*/  @!P2 IMAD.IADD R58, R58, 0x1, -R7 ;  /* 0x000000013a3aa824 */ /* 0x000fe400078e0a07 */
[----:B------:R-:W-:Y:S01]  /*30d0*/  IMAD.MOV.U32 R83, RZ, RZ, R62 ;  /* 0x000000ffff537224 */ /* 0x000fe200078e003e */
[----:B------:R-:W-:Y:S01]  /*30e0*/  ISETP.GT.U32.AND P2, PT, R7, R68, PT ;  /* 0x000000440700720c */ /* 0x000fe20003f44070 */
[----:B------:R-:W-:-:S04]  /*30f0*/  IMAD.HI.U32 R11, R8, R74, RZ ;  /* 0x0000004a080b7227 */ /* 0x000fc800078e00ff */
[----:B------:R-:W-:Y:S01]  /*3100*/  IMAD.HI.U32 R9, R8, R72, RZ ;  /* 0x0000004808097227 */ /* 0x000fe200078e00ff */
[----:B------:R-:W-:-:S03]  /*3110*/  IADD3 R11, -R11, RZ, RZ ;  /* 0x000000ff0b0b7210 */ /* 0x000fc60007ffe1ff */
[----:B------:R-:W-:Y:S01]  /*3120*/  @!P1 IMAD.MOV R83, RZ, RZ, -R83 ;  /* 0x000000ffff539224 */ /* 0x000fe200078e0a53 */
[----:B------:R-:W-:Y:S01]  /*3130*/  ISETP.GT.U32.AND P1, PT, R7, R58, PT ;  /* 0x0000003a0700720c */ /* 0x000fe20003f24070 */
[----:B------:R-:W-:-:S04]  /*3140*/  IMAD.HI.U32 R59, R8, R76, RZ ;  /* 0x0000004c083b7227 */ /* 0x000fc800078e00ff */
[----:B------:R-:W-:-:S04]  /*3150*/  IMAD.HI.U32 R70, R8, R80, RZ ;  /* 0x0000005008467227 */ /* 0x000fc800078e00ff */
[----:B------:R-:W-:Y:S02]  /*3160*/  IMAD.MOV R9, RZ, RZ, -R9 ;  /* 0x000000ffff097224 */ /* 0x000fe400078e0a09 */
[----:B------:R-:W-:Y:S01]  /*3170*/  @!P3 IMAD.IADD R60, R60, 0x1, -R7 ;  /* 0x000000013c3cb824 */ /* 0x000fe200078e0a07 */
[C---:B------:R-:W-:Y:S01]  /*3180*/  ISETP.GT.U32.AND P3, PT, R7.reuse, R10, PT ;  /* 0x0000000a0700720c */ /* 0x040fe20003f64070 */
[----:B------:R-:W-:Y:S02]  /*3190*/  IMAD.MOV R59, RZ, RZ, -R59 ;  /* 0x000000ffff3b7224 */ /* 0x000fe400078e0a3b */
[----:B------:R-:W-:Y:S02]  /*31a0*/  IMAD.MOV R82, RZ, RZ, -R70 ;  /* 0x000000ffff527224 */ /* 0x000fe400078e0a46 */
[C---:B------:R-:W-:Y:S01]  /*31b0*/  IMAD R70, R7.reuse, R9, R72 ;  /* 0x0000000907467224 */ /* 0x040fe200078e0248 */
[----:B------:R-:W-:Y:S01]  /*31c0*/  IABS R9, R73 ;  /* 0x0000004900097213 */ /* 0x000fe20000000000 */
[----:B------:R-:W-:-:S02]  /*31d0*/  IMAD R72, R7, R11, R74 ;  /* 0x0000000b07487224 */ /* 0x000fc400078e024a */
[C---:B------:R-:W-:Y:S02]  /*31e0*/  IMAD R74, R7.reuse, R59, R76 ;  /* 0x0000003b074a7224 */ /* 0x040fe400078e024c */
[C---:B------:R-:W-:Y:S02]  /*31f0*/  IMAD R76, R7.reuse, R82, R80 ;  /* 0x00000052074c7224 */ /* 0x040fe400078e0250 */
[----:B------:R-:W-:Y:S02]  /*3200*/  IMAD.MOV.U32 R85, RZ, RZ, R64 ;  /* 0x000000ffff557224 */ /* 0x000fe400078e0040 */
[----:B------:R-:W-:Y:S02]  /*3210*/  IMAD.MOV.U32 R87, RZ, RZ, R66 ;  /* 0x000000ffff577224 */ /* 0x000fe400078e0042 */
[----:B------:R-:W-:Y:S02]  /*3220*/  @!P2 IMAD.IADD R68, R68, 0x1, -R7 ;  /* 0x000000014444a824 */ /* 0x000fe400078e0a07 */
[----:B------:R-:W-:Y:S01]  /*3230*/  @!P0 IMAD.MOV R85, RZ, RZ, -R85 ;  /* 0x000000ffff558224 */ /* 0x000fe200078e0a55 */
[C---:B------:R-:W-:Y:S01]  /*3240*/  ISETP.GT.U32.AND P0, PT, R7.reuse, R60, PT ;  /* 0x0000003c0700720c */ /* 0x040fe20003f04070 */
[----:B------:R-:W-:Y:S01]  /*3250*/  @!P5 IMAD.MOV R87, RZ, RZ, -R87 ;  /* 0x000000ffff57d224 */ /* 0x000fe200078e0a57 */
[C---:B------:R-:W-:Y:S01]  /*3260*/  ISETP.GT.U32.AND P5, PT, R7.reuse, R70, PT ;  /* 0x000000460700720c */ /* 0x040fe20003fa4070 */
[----:B------:R-:W-:Y:S01]  /*3270*/  @!P1 IMAD.IADD R58, R58, 0x1, -R7 ;  /* 0x000000013a3a9824 */ /* 0x000fe200078e0a07 */
[C---:B------:R-:W-:Y:S01]  /*3280*/  ISETP.GT.U32.AND P1, PT, R7.reuse, R76, PT ;  /* 0x0000004c0700720c */ /* 0x040fe20003f24070 */
[----:B------:R-:W-:Y:S01]  /*3290*/  IMAD.HI.U32 R8, R8, R9, RZ ;  /* 0x0000000908087227 */ /* 0x000fe200078e00ff */
[----:B------:R-:W-:-:S03]  /*32a0*/  ISETP.GT.U32.AND P2, PT, R7, R68, PT ;  /* 0x000000440700720c */ /* 0x000fc60003f44070 */
[--C-:B------:R-:W-:Y:S01]  /*32b0*/  @!P3 IMAD.IADD R10, R10, 0x1, -R7.reuse ;  /* 0x000000010a0ab824 */ /* 0x100fe200078e0a07 */
[C---:B------:R-:W-:Y:S01]  /*32c0*/  ISETP.GT.U32.AND P3, PT, R7.reuse, R72, PT ;  /* 0x000000480700720c */ /* 0x040fe20003f64070 */
[----:B------:R-:W-:Y:S02]  /*32d0*/  IMAD.MOV R8, RZ, RZ, -R8 ;  /* 0x000000ffff087224 */ /* 0x000fe400078e0a08 */
[----:B------:R-:W-:Y:S01]  /*32e0*/  @!P0 IMAD.IADD R60, R60, 0x1, -R7 ;  /* 0x000000013c3c8824 */ /* 0x000fe200078e0a07 */
[C---:B------:R-:W-:Y:S01]  /*32f0*/  ISETP.GT.U32.AND P0, PT, R7.reuse, R74, PT ;  /* 0x0000004a0700720c */ /* 0x040fe20003f04070 */
[C---:B------:R-:W-:Y:S01]  /*3300*/  IMAD R62, R7.reuse, R8, R9 ;  /* 0x00000008073e7224 */ /* 0x040fe200078e0209 */
[----:B------:R-:W-:Y:S01]  /*3310*/  SHF.R.U32.HI R9, RZ, 0x2, R0 ;  /* 0x00000002ff097819 */ /* 0x000fe20000011600 */
[--C-:B------:R-:W-:Y:S02]  /*3320*/  @!P5 IMAD.IADD R70, R70, 0x1, -R7.reuse ;  /* 0x000000014646d824 */ /* 0x100fe400078e0a07 */
[----:B------:R-:W-:Y:S01]  /*3330*/  IMAD.MOV.U32 R89, RZ, RZ, R10 ;  /* 0x000000ffff597224 */ /* 0x000fe200078e000a */
[C---:B------:R-:W-:Y:S01]  /*3340*/  ISETP.GT.U32.AND P5, PT, R7.reuse, R62, PT ;  /* 0x0000003e0700720c */ /* 0x040fe20003fa4070 */
[--C-:B------:R-:W-:Y:S01]  /*3350*/  @!P1 IMAD.IADD R76, R76, 0x1, -R7.reuse ;  /* 0x000000014c4c9824 */ /* 0x100fe200078e0a07 */
[----:B------:R-:W-:Y:S01]  /*3360*/  ISETP.GT.U32.AND P1, PT, R7, R70, PT ;  /* 0x000000460700720c */ /* 0x000fe20003f24070 */
[----:B------:R-:W-:Y:S01]  /*3370*/  @!P2 IMAD.IADD R68, R68, 0x1, -R7 ;  /* 0x000000014444a824 */ /* 0x000fe200078e0a07 */
[----:B------:R-:W-:Y:S01]  /*3380*/  @!P3 IADD3 R72, R72, -R7, RZ ;  /* 0x800000074848b210 */ /* 0x000fe20007ffe0ff */
[----:B------:R-:W-:Y:S01]  /*3390*/  @!P4 IMAD.MOV R89, RZ, RZ, -R89 ;  /* 0x000000ffff59c224 */ /* 0x000fe200078e0a59 */
[----:B------:R-:W-:Y:S01]  /*33a0*/  ISETP.GE.AND P2, PT, R61, RZ, PT ;  /* 0x000000ff3d00720c */ /* 0x000fe20003f46270 */
[----:B------:R-:W-:Y:S01]  /*33b0*/  IMAD.HI.U32 R78, R78, R117, RZ ;  /* 0x000000754e4e7227 */ /* 0x000fe200078e00ff */
[----:B------:R-:W-:-:S02]  /*33c0*/  ISETP.GE.AND P3, PT, R63, RZ, PT ;  /* 0x000000ff3f00720c */ /* 0x000fc40003f66270 */
[C---:B------:R-:W-:Y:S01]  /*33d0*/  ISETP.GT.U32.AND P4, PT, R7.reuse, R76, PT ;  /* 0x0000004c0700720c */ /* 0x040fe20003f84070 */
[----:B------:R-:W-:Y:S02]  /*33e0*/  IMAD.MOV R78, RZ, RZ, -R78 ;  /* 0x000000ffff4e7224 */ /* 0x000fe400078e0a4e */
[--C-:B------:R-:W-:Y:S01]  /*33f0*/  @!P0 IMAD.IADD R74, R74, 0x1, -R7.reuse ;  /* 0x000000014a4a8824 */ /* 0x100fe200078e0a07 */
[----:B------:R-:W-:Y:S01]  /*3400*/  ISETP.GT.U32.AND P0, PT, R7, R72, PT ;  /* 0x000000480700720c */ /* 0x000fe20003f04070 */
[----:B------:R-:W-:Y:S01]  /*3410*/  IMAD.MOV.U32 R91, RZ, RZ, R58 ;  /* 0x000000ffff5b7224 */ /* 0x000fe200078e003a */
[----:B------:R-:W-:Y:S01]  /*3420*/  SHF.R.S32.HI R58, RZ, 0x2, R0 ;  /* 0x00000002ff3a7819 */ /* 0x000fe20000011400 */
[----:B------:R-:W-:Y:S02]  /*3430*/  IMAD.MOV.U32 R93, RZ, RZ, R60 ;  /* 0x000000ffff5d7224 */ /* 0x000fe400078e003c */
[----:B------:R-:W-:Y:S01]  /*3440*/  @!P5 IMAD.IADD R62, R62, 0x1, -R7 ;  /* 0x000000013e3ed824 */ /* 0x000fe200078e0a07 */
[----:B------:R-:W-:Y:S01]  /*3450*/  SGXT R58, R58, 0x1 ;  /* 0x000000013a3a781a */ /* 0x000fe20000000200 */
[----:B------:R-:W-:Y:S01]  /*3460*/  IMAD R117, R84, R78, R117 ;  /* 0x0000004e54757224 */ /* 0x000fe200078e0275 */
[----:B------:R-:W-:Y:S01]  /*3470*/  ISETP.GE.AND P5, PT, R65, RZ, PT ;  /* 0x000000ff4100720c */ /* 0x000fe20003fa6270 */
[----:B------:R-:W-:Y:S01]  /*3480*/  @!P2 IMAD.MOV R91, RZ, RZ, -R91 ;  /* 0x000000ffff5ba224 */ /* 0x000fe200078e0a5b */
[C---:B------:R-:W-:Y:S01]  /*3490*/  ISETP.GT.U32.AND P2, PT, R7.reuse, R74, PT ;  /* 0x0000004a0700720c */ /* 0x040fe20003f44070 */
[----:B------:R-:W-:Y:S01]  /*34a0*/  @!P3 IMAD.MOV R93, RZ, RZ, -R93 ;  /* 0x000000ffff5db224 */ /* 0x000fe200078e0a5d */
[----:B------:R-:W-:Y:S01]  /*34b0*/  ISETP.GT.U32.AND P3, PT, R7, R62, PT ;  /* 0x0000003e0700720c */ /* 0x000fe20003f64070 */
[----:B------:R-:W-:Y:S01]  /*34c0*/  @!P4 IMAD.IADD R76, R76, 0x1, -R7 ;  /* 0x000000014c4cc824 */ /* 0x000fe200078e0a07 */
[----:B------:R-:W-:Y:S01]  /*34d0*/  ISETP.GT.U32.AND P4, PT, R84, R117, PT ;  /* 0x000000755400720c */ /* 0x000fe20003f84070 */
[----:B------:R-:W-:-:S02]  /*34e0*/  IMAD.SHL.U32 R10, R0, 0x2, RZ ;  /* 0x00000002000a7824 */ /* 0x000fc400078e00ff */
[--C-:B------:R-:W-:Y:S01]  /*34f0*/  @!P1 IMAD.IADD R70, R70, 0x1, -R7.reuse ;  /* 0x0000000146469824 */ /* 0x100fe200078e0a07 */
[----:B------:R-:W-:Y:S01]  /*3500*/  ISETP.GE.AND P1, PT, R86, RZ, PT ;  /* 0x000000ff5600720c */ /* 0x000fe20003f26270 */
[--C-:B------:R-:W-:Y:S01]  /*3510*/  @!P0 IMAD.IADD R72, R72, 0x1, -R7.reuse ;  /* 0x0000000148488824 */ /* 0x100fe200078e0a07 */
[----:B------:R-:W-:Y:S01]  /*3520*/  LOP3.LUT R8, R10, 0x1fe, RZ, 0xc0, !PT ;  /* 0x000001fe0a087812 */ /* 0x000fe200078ec0ff */
[----:B------:R-:W-:Y:S01]  /*3530*/  IMAD.SHL.U32 R59, R0, 0x8, RZ ;  /* 0x00000008003b7824 */ /* 0x000fe200078e00ff */
[----:B------:R-:W-:Y:S01]  /*3540*/  ISETP.GE.AND P0, PT, R88, RZ, PT ;  /* 0x000000ff5800720c */ /* 0x000fe20003f06270 */
[----:B------:R-:W-:Y:S01]  /*3550*/  @!P2 IMAD.IADD R74, R74, 0x1, -R7 ;  /* 0x000000014a4aa824 */ /* 0x000fe200078e0a07 */
[----:B------:R-:W-:Y:S01]  /*3560*/  LOP3.LUT R8, R8, 0x30, R9, 0x78, !PT ;  /* 0x0000003008087812 */ /* 0x000fe200078e7809 */
[----:B------:R-:W-:Y:S01]  /*3570*/  @!P3 IMAD.IADD R62, R62, 0x1, -R7 ;  /* 0x000000013e3eb824 */ /* 0x000fe200078e0a07 */
[C---:B------:R-:W-:Y:S01]  /*3580*/  SHF.L.U32 R7, R0.reuse, 0x5, RZ ;  /* 0x0000000500077819 */ /* 0x040fe200000006ff */
[----:B------:R-:W-:Y:S01]  /*3590*/  @!P4 IMAD.IADD R117, R117, 0x1, -R84 ;  /* 0x000000017575c824 */ /* 0x000fe200078e0a54 */
[----:B------:R-:W-:Y:S01]  /*35a0*/  SHF.R.S32.HI R9, RZ, 0x6, R0 ;  /* 0x00000006ff097819 */ /* 0x000fe20000011400 */
[C---:B------:R-:W-:Y:S01]  /*35b0*/  IMAD.SHL.U32 R11, R0.reuse, 0x10, RZ ;  /* 0x00000010000b7824 */ /* 0x040fe200078e00ff */
[----:B------:R-:W-:Y:S01]  /*35c0*/  LOP3.LUT R7, R7, 0x60, RZ, 0xc0, !PT ;  /* 0x0000006007077812 */ /* 0x000fe200078ec0ff */
[----:B------:R-:W-:Y:S01]  /*35d0*/  IMAD.SHL.U32 R60, R0, 0x40, RZ ;  /* 0x00000040003c7824 */ /* 0x000fe200078e00ff */
[----:B------:R-:W-:Y:S01]  /*35e0*/  ISETP.GT.U32.AND P4, PT, R84, R117, PT ;  /* 0x000000755400720c */ /* 0x000fe20003f84070 */
[----:B------:R-:W-:Y:S01]  /*35f0*/  IMAD.MOV.U32 R95, RZ, RZ, R72 ;  /* 0x000000ffff5f7224 */ /* 0x000fe200078e0048 */
[----:B------:R-:W-:Y:S01]  /*3600*/  LOP3.LUT R63, R59, 0x30, R10, 0x48, !PT ;  /* 0x000000303b3f7812 */ /* 0x000fe200078e480a */
[----:B------:R-:W-:Y:S01]  /*3610*/  @!P1 IMAD.MOV R70, RZ, RZ, -R70 ;  /* 0x000000ffff469224 */ /* 0x000fe200078e0a46 */
[----:B------:R-:W-:Y:S01]  /*3620*/  SGXT R9, R9, 0x1 ;  /* 0x000000010909781a */ /* 0x000fe20000000200 */
[----:B------:R-:W-:Y:S01]  /*3630*/  @!P0 IMAD.MOV R95, RZ, RZ, -R95 ;  /* 0x000000ffff5f8224 */ /* 0x000fe200078e0a5f */
[----:B------:R-:W-:Y:S01]  /*3640*/  LOP3.LUT R59, R7, 0x90, R58, 0xf8, !PT ;  /* 0x00000090073b7812 */ /* 0x000fe200078ef83a */
[----:B------:R-:W-:Y:S01]  /*3650*/  IMAD.MOV.U32 R99, RZ, RZ, R62 ;  /* 0x000000ffff637224 */ /* 0x000fe200078e003e */
[----:B------:R-:W-:Y:S01]  /*3660*/  LOP3.LUT R58, R11, 0x100, RZ, 0xc0, !PT ;  /* 0x000001000b3a7812 */ /* 0x000fe200078ec0ff */
[----:B------:R-:W-:Y:S01]  /*3670*/  IMAD.MOV.U32 R97, RZ, RZ, R74 ;  /* 0x000000ffff617224 */ /* 0x000fe200078e004a */
[----:B------:R-:W-:Y:S01]  /*3680*/  LOP3.LUT R11, R9, 0x90, RZ, 0xc0, !PT ;  /* 0x00000090090b7812 */ /* 0x000fe200078ec0ff */
[----:B------:R-:W-:Y:S01]  /*3690*/  IMAD.MOV.U32 R101, RZ, RZ, R76 ;  /* 0x000000ffff657224 */ /* 0x000fe200078e004c */
[----:B------:R-:W-:Y:S01]  /*36a0*/  LOP3.LUT R59, R59, 0x10, R10, 0x78, !PT ;  /* 0x000000103b3b7812 */ /* 0x000fe200078e780a */
[----:B------:R-:W-:Y:S01]  /*36b0*/  @!P4 IMAD.IADD R117, R117, 0x1, -R84 ;  /* 0x000000017575c824 */ /* 0x000fe200078e0a54 */
[----:B------:R-:W-:Y:S01]  /*36c0*/  ISETP.GE.AND P2, PT, R90, RZ, PT ;  /* 0x000000ff5a00720c */ /* 0x000fe20003f46270 */
[----:B------:R-:W-:Y:S01]  /*36d0*/  @!P5 IMAD.MOV R68, RZ, RZ, -R68 ;  /* 0x000000ffff44d224 */ /* 0x000fe200078e0a44 */
[----:B------:R-:W-:Y:S01]  /*36e0*/  LOP3.LUT R10, R11, 0x17e, R10, 0x78, !PT ;  /* 0x0000017e0b0a7812 */ /* 0x000fe200078e780a */
[----:B------:R-:W-:Y:S01]  /*36f0*/  IMAD.IADD R11, R58, 0x1, R59 ;  /* 0x000000013a0b7824 */ /* 0x000fe200078e023b */
[----:B------:R-:W-:Y:S01]  /*3700*/  ISETP.GE.AND P3, PT, R73, RZ, PT ;  /* 0x000000ff4900720c */ /* 0x000fe20003f66270 */
[----:B------:R-:W-:Y:S01]  /*3710*/  @!P6 IMAD.MOV R101, RZ, RZ, -R101 ;  /* 0x000000ffff65e224 */ /* 0x000fe200078e0a65 */
[----:B------:R-:W-:-:S02]  /*3720*/  LOP3.LUT R61, R60, 0x1c0, RZ, 0xc0, !PT ;  /* 0x000001c03c3d7812 */ /* 0x000fc400078ec0ff */
[----:B------:R-:W-:Y:S02]  /*3730*/  ISETP.NE.AND P4, PT, RZ, c[0x0][0x17c], PT ;  /* 0x00005f00ff007a0c */ /* 0x000fe40003f85270 */
[----:B------:R-:W-:Y:S02]  /*3740*/  LOP3.LUT R58, RZ, c[0x0][0x17c], RZ, 0x33, !PT ;  /* 0x00005f00ff3a7a12 */ /* 0x000fe400078e33ff */
[----:B------:R-:W-:Y:S01]  /*3750*/  ISETP.GE.AND P1, PT, R2, RZ, PT ;  /* 0x000000ff0200720c */ /* 0x000fe20003f26270 */
[----:B------:R-:W-:Y:S01]  /*3760*/  @!P2 IMAD.MOV R97, RZ, RZ, -R97 ;  /* 0x000000ffff61a224 */ /* 0x000fe200078e0a61 */
[----:B------:R-:W-:Y:S02]  /*3770*/  ISETP.NE.AND P0, PT, RZ, c[0x0][0x178], PT ;  /* 0x00005e00ff007a0c */ /* 0x000fe40003f05270 */
[----:B------:R-:W-:Y:S01]  /*3780*/  IADD3 R9, R63, R61, R6 ;  /* 0x0000003d3f097210 */ /* 0x000fe20007ffe006 */
[----:B------:R-:W-:Y:S01]  /*3790*/  @!P3 IMAD.MOV R99, RZ, RZ, -R99 ;  /* 0x000000ffff63b224 */ /* 0x000fe200078e0a63 */
[----:B------:R-:W-:Y:S01]  /*37a0*/  SEL R65, R58, R19, !P4 ;  /* 0x000000133a417207 */ /* 0x000fe20006000000 */
[----:B------:R-:W-:Y:S01]  /*37b0*/  IMAD R19, R4, c[0x0][0x188], RZ ;  /* 0x0000620004137a24 */ /* 0x000fe200078e02ff */
[C---:B------:R-:W-:Y:S01]  /*37c0*/  SEL R59, R58.reuse, R13, !P4 ;  /* 0x0000000d3a3b7207 */ /* 0x040fe20006000000 */
        /* <DEDUP_REMOVED lines=9> */
[----:B------:R-:W-:Y:S01]  /*3860*/  SEL R21, R58, R21, !P4 ;  /* 0x000000153a157207 */ /* 0x000fe20006000000 */
[----:B------:R-:W-:Y:S01]  /*3870*/  IMAD R62, R62, c[0x0][0x190], RZ ;  /* 0x000064003e3e7a24 */ /* 0x000fe200078e02ff */
[C---:B------:R-:W-:Y:S01]  /*3880*/  SEL R23, R58.reuse, R23, !P4 ;  /* 0x000000173a177207 */ /* 0x040fe20006000000 */
[----:B------:R-:W-:Y:S01]  /*3890*/  @!P1 IMAD.MOV R117, RZ, RZ, -R117 ;  /* 0x000000ffff759224 */ /* 0x000fe200078e0a75 */
[C---:B------:R-:W-:Y:S01]  /*38a0*/  SEL R24, R58.reuse, R24, !P4 ;  /* 0x000000183a187207 */ /* 0x040fe20006000000 */
[----:B------:R-:W-:Y:S01]  /*38b0*/  IMAD R118, R21, c[0x0][0x190], RZ ;  /* 0x0000640015767a24 */ /* 0x000fe200078e02ff */
[C---:B------:R-:W-:Y:S01]  /*38c0*/  SEL R64, R58.reuse, R17, !P4 ;  /* 0x000000113a407207 */ /* 0x040fe20006000000 */
[----:B------:R-:W-:Y:S01]  /*38d0*/  IMAD R120, R23, c[0x0][0x190], RZ ;  /* 0x0000640017787a24 */ /* 0x000fe200078e02ff */
[----:B------:R-:W-:Y:S01]  /*38e0*/  SEL R22, R58, R22, !P4 ;  /* 0x000000163a167207 */ /* 0x000fe20006000000 */
[----:B------:R-:W-:Y:S01]  /*38f0*/  IMAD R121, R24, c[0x0][0x190], RZ ;  /* 0x0000640018797a24 */ /* 0x000fe200078e02ff */
[----:B------:R-:W-:Y:S01]  /*3900*/  LEA R16, P2, R19, c[0x0][0x160], 0x1 ;  /* 0x0000580013107a11 */ /* 0x000fe200078408ff */
[----:B------:R-:W-:Y:S01]  /*3910*/  IMAD R63, R63, c[0x0][0x190], RZ ;  /* 0x000064003f3f7a24 */ /* 0x000fe200078e02ff */
[----:B------:R-:W-:Y:S01]  /*3920*/  SEL R27, R58, R27, !P4 ;  /* 0x0000001b3a1b7207 */ /* 0x000fe20006000000 */
[----:B------:R-:W-:Y:S01]  /*3930*/  IMAD R64, R64, c[0x0][0x190], RZ ;  /* 0x0000640040407a24 */ /* 0x000fe200078e02ff */
[----:B------:R-:W-:Y:S01]  /*3940*/  SEL R31, R58, R31, !P4 ;  /* 0x0000001f3a1f7207 */ /* 0x000fe20006000000 */
[----:B------:R-:W-:Y:S01]  /*3950*/  IMAD R66, R66, c[0x0][0x190], RZ ;  /* 0x0000640042427a24 */ /* 0x000fe200078e02ff */
        /* <DEDUP_REMOVED lines=12> */
[----:B------:R-:W-:Y:S01]  /*3a20*/  SEL R34, R58, R34, !P4 ;  /* 0x000000223a227207 */ /* 0x000fe20006000000 */
[----:B------:R-:W-:Y:S01]  /*3a30*/  IMAD R129, R28, c[0x0][0x190], RZ ;  /* 0x000064001c817a24 */ /* 0x000fe200078e02ff */
[----:B------:R-:W-:Y:S01]  /*3a40*/  LEA.HI.X.SX32 R19, R19, c[0x0][0x164], 0x1, P2 ;  /* 0x0000590013137a11 */ /* 0x000fe200010f0eff */
[----:B------:R-:W-:Y:S01]  /*3a50*/  IMAD R133, R30, c[0x0][0x190], RZ ;  /* 0x000064001e857a24 */ /* 0x000fe200078e02ff */
[----:B------:R-:W-:Y:S01]  /*3a60*/  @!P0 LOP3.LUT R117, RZ, c[0x0][0x178], RZ, 0x33, !PT ;  /* 0x00005e00ff758a12 */ /* 0x000fe200078e33ff */
[----:B------:R-:W-:Y:S01]  /*3a70*/  IMAD R137, R32, c[0x0][0x190], RZ ;  /* 0x0000640020897a24 */ /* 0x000fe200078e02ff */
[----:B------:R-:W-:Y:S01]  /*3a80*/  LEA R17, P3, R20, c[0x0][0x160], 0x1 ;  /* 0x0000580014117a11 */ /* 0x000fe200078608ff */
[----:B------:R-:W-:Y:S01]  /*3a90*/  IMAD R141, R34, c[0x0][0x190], RZ ;  /* 0x00006400228d7a24 */ /* 0x000fe200078e02ff */
[----:B------:R-:W-:Y:S01]  /*3aa0*/  LEA R21, P2, R59, c[0x0][0x168], 0x1 ;  /* 0x00005a003b157a11 */ /* 0x000fe200078408ff */
[----:B------:R-:W-:Y:S01]  /*3ab0*/  IMAD R222, R117, c[0x0][0x184], RZ ;  /* 0x0000610075de7a24 */ /* 0x000fe200078e02ff */
[----:B------:R-:W-:Y:S01]  /*3ac0*/  LEA R23, P1, R61, c[0x0][0x168], 0x1 ;  /* 0x00005a003d177a11 */ /* 0x000fe200078208ff */
[----:B------:R-:W-:Y:S01]  /*3ad0*/  IMAD.MOV.U32 R14, RZ, RZ, c[0x0][0x18c] ;  /* 0x00006300ff0e7624 */ /* 0x000fe200078e00ff */
[----:B------:R-:W-:Y:S01]  /*3ae0*/  LEA R24, P0, R62, c[0x0][0x168], 0x1 ;  /* 0x00005a003e187a11 */ /* 0x000fe200078008ff */
[----:B------:R-:W-:Y:S01]  /*3af0*/  IMAD.WIDE R222, R222, 0x2, RZ ;  /* 0x00000002dede7825 */ /* 0x000fe200078e02ff */
[----:B------:R-:W-:-:S02]  /*3b00*/  SEL R60, R58, R12, !P4 ;  /* 0x0000000c3a3c7207 */ /* 0x000fc40006000000 */
[----:B------:R-:W-:Y:S01]  /*3b10*/  SEL R29, R58, R29, !P4 ;  /* 0x0000001d3a1d7207 */ /* 0x000fe20006000000 */
[----:B------:R-:W-:Y:S01]  /*3b20*/  IMAD.SHL.U32 R14, R14, 0x20, RZ ;  /* 0x000000200e0e7824 */ /* 0x000fe200078e00ff */
[----:B------:R-:W-:Y:S01]  /*3b30*/  SEL R35, R58, R35, !P4 ;  /* 0x000000233a237207 */ /* 0x000fe20006000000 */
        /* <DEDUP_REMOVED lines=85> */
[----:B------:R-:W-:Y:S01]  /*4090*/  LEA.HI.X.SX32 R27, R59, c[0x0][0x16c], 0x1, P2 ;  /* 0x00005b003b1b7a11 */ /* 0x000fe200010f0eff */
[----:B------:R-:W-:Y:S01]  /*40a0*/  IMAD R58, R58, c[0x0][0x190], RZ ;  /* 0x000064003a3a7a24 */ /* 0x000fe200078e02ff */
[----:B------:R-:W-:Y:S01]  /*40b0*/  LEA.HI.X.SX32 R31, R61, c[0x0][0x16c], 0x1, P1 ;  /* 0x00005b003d1f7a11 */ /* 0x000fe200008f0eff */
[----:B------:R-:W-:Y:S01]  /*40c0*/  CS2R R100, SRZ ;  /* 0x0000000000647805 */ /* 0x000fe2000001ff00 */
[----:B------:R-:W-:Y:S01]  /*40d0*/  LEA.HI.X.SX32 R33, R62, c[0x0][0x16c], 0x1, P0 ;  /* 0x00005b003e217a11 */ /* 0x000fe200000f0eff */
[----:B------:R-:W-:Y:S01]  /*40e0*/  CS2R R96, SRZ ;  /* 0x0000000000607805 */ /* 0x000fe2000001ff00 */
[----:B------:R-:W-:Y:S01]  /*40f0*/  LEA R25, P5, R63, c[0x0][0x168], 0x1 ;  /* 0x00005a003f197a11 */ /* 0x000fe200078a08ff */
        /* <DEDUP_REMOVED lines=11> */
[----:B------:R-:W-:Y:S01]  /*41b0*/  LEA.HI.X.SX32 R35, R63, c[0x0][0x16c], 0x1, P5 ;  /* 0x00005b003f237a11 */ /* 0x000fe200028f0eff */
[----:B------:R-:W-:Y:S01]  /*41c0*/  CS2R R86, SRZ ;  /* 0x0000000000567805 */ /* 0x000fe2000001ff00 */
[----:B------:R-:W-:Y:S01]  /*41d0*/  LEA.HI.X.SX32 R37, R64, c[0x0][0x16c], 0x1, P4 ;  /* 0x00005b0040257a11 */ /* 0x000fe200020f0eff */
[----:B------:R-:W-:Y:S01]  /*41e0*/  CS2R R68, SRZ ;  /* 0x0000000000447805 */ /* 0x000fe2000001ff00 */
[----:B------:R-:W-:Y:S01]  /*41f0*/  LEA.HI.X.SX32 R39, R65, c[0x0][0x16c], 0x1, P3 ;  /* 0x00005b0041277a11 */ /* 0x000fe200018f0eff */
[----:B------:R-:W-:Y:S01]  /*4200*/  CS2R R70, SRZ ;  /* 0x0000000000467805 */ /* 0x000fe2000001ff00 */
[----:B------:R-:W-:-:S02]  /*4210*/  LEA.HI.X.SX32 R113, R66, c[0x0][0x16c], 0x1, P2 ;  /* 0x00005b0042717a11 */ /* 0x000fc400010f0eff */
[----:B------:R-:W-:Y:S02]  /*4220*/  LEA.HI.X.SX32 R115, R118, c[0x0][0x16c], 0x1, P1 ;  /* 0x00005b0076737a11 */ /* 0x000fe400008f0eff */
[----:B------:R-:W-:Y:S02]  /*4230*/  LEA.HI.X.SX32 R117, R119, c[0x0][0x16c], 0x1, P0 ;  /* 0x00005b0077757a11 */ /* 0x000fe400000f0eff */
[----:B------:R-:W-:Y:S02]  /*4240*/  LEA R36, P5, R120, c[0x0][0x168], 0x1 ;  /* 0x00005a0078247a11 */ /* 0x000fe400078a08ff */
[----:B------:R-:W-:Y:S02]  /*4250*/  LEA R38, P4, R121, c[0x0][0x168], 0x1 ;  /* 0x00005a0079267a11 */ /* 0x000fe400078808ff */
[----:B------:R-:W-:Y:S02]  /*4260*/  LEA R112, P3, R123, c[0x0][0x168], 0x1 ;  /* 0x00005a007b707a11 */ /* 0x000fe400078608ff */
[----:B------:R-:W-:-:S02]  /*4270*/  LEA R114, P2, R125, c[0x0][0x168], 0x1 ;  /* 0x00005a007d727a11 */ /* 0x000fc400078408ff */
[----:B------:R-:W-:Y:S02]  /*4280*/  LEA R116, P1, R127, c[0x0][0x168], 0x1 ;  /* 0x00005a007f747a11 */ /* 0x000fe400078208ff */
[----:B------:R-:W-:Y:S02]  /*4290*/  LEA R118, P0, R129, c[0x0][0x168], 0x1 ;  /* 0x00005a0081767a11 */ /* 0x000fe400078008ff */
[----:B------:R-:W-:Y:S02]  /*42a0*/  LEA.HI.X.SX32 R119, R120, c[0x0][0x16c], 0x1, P5 ;  /* 0x00005b0078777a11 */ /* 0x000fe400028f0eff */
[----:B------:R-:W-:Y:S02]  /*42b0*/  LEA.HI.X.SX32 R121, R121, c[0x0][0x16c], 0x1, P4 ;  /* 0x00005b0079797a11 */ /* 0x000fe400020f0eff */
[----:B------:R-:W-:Y:S02]  /*42c0*/  LEA.HI.X.SX32 R123, R123, c[0x0][0x16c], 0x1, P3 ;  /* 0x00005b007b7b7a11 */ /* 0x000fe400018f0eff */
        /* <DEDUP_REMOVED lines=81> */
[----:B------:R-:W-:Y:S02]  /*47e0*/  MOV R15, c[0x0][0x188] ;  /* 0x00006200000f7a02 */ /* 0x000fe40000000f00 */
[----:B------:R-:W-:Y:S02]  /*47f0*/  SHF.R.S32.HI R12, RZ, 0x1f, R13 ;  /* 0x0000001fff0c7819 */ /* 0x000fe4000001140d */
[----:B------:R-:W-:Y:S01]  /*4800*/  LEA.HI.X.SX32 R203, R83, c[0x0][0x16c], 0x1, P5 ;  /* 0x00005b0053cb7a11 */ /* 0x000fe200028f0eff */
[----:B------:R-:W-:Y:S01]  /*4810*/  IMAD.SHL.U32 R15, R15, 0x20, RZ ;  /* 0x000000200f0f7824 */ /* 0x000fe200078e00ff */
[----:B------:R-:W-:-:S02]  /*4820*/  LEA.HI.X.SX32 R205, R74, c[0x0][0x16c], 0x1, P4 ;  /* 0x00005b004acd7a11 */ /* 0x000fc400020f0eff */
[----:B------:R-:W-:Y:S02]  /*4830*/  LEA.HI.X.SX32 R207, R76, c[0x0][0x16c], 0x1, P3 ;  /* 0x00005b004ccf7a11 */ /* 0x000fe400018f0eff */
[----:B------:R-:W-:Y:S02]  /*4840*/  LEA.HI.X.SX32 R209, R78, c[0x0][0x16c], 0x1, P2 ;  /* 0x00005b004ed17a11 */ /* 0x000fe400010f0eff */
[----:B------:R-:W-:Y:S02]  /*4850*/  LEA.HI.X.SX32 R211, R80, c[0x0][0x16c], 0x1, P1 ;  /* 0x00005b0050d37a11 */ /* 0x000fe400008f0eff */
[----:B------:R-:W-:Y:S02]  /*4860*/  LEA.HI.X.SX32 R213, R82, c[0x0][0x16c], 0x1, P0 ;  /* 0x00005b0052d57a11 */ /* 0x000fe400000f0eff */
[----:B------:R-:W-:Y:S02]  /*4870*/  LEA R22, P6, R60, c[0x0][0x168], 0x1 ;  /* 0x00005a003c167a11 */ /* 0x000fe400078c08ff */
[----:B------:R-:W-:-:S02]  /*4880*/  LEA R204, P5, R215, c[0x0][0x168], 0x1 ;  /* 0x00005a00d7cc7a11 */ /* 0x000fc400078a08ff */
[----:B------:R-:W-:Y:S02]  /*4890*/  LEA R206, P4, R216, c[0x0][0x168], 0x1 ;  /* 0x00005a00d8ce7a11 */ /* 0x000fe400078808ff */
[----:B------:R-:W-:Y:S02]  /*48a0*/  LEA R208, P3, R217, c[0x0][0x168], 0x1 ;  /* 0x00005a00d9d07a11 */ /* 0x000fe400078608ff */
[----:B------:R-:W-:Y:S02]  /*48b0*/  LEA R210, P2, R218, c[0x0][0x168], 0x1 ;  /* 0x00005a00dad27a11 */ /* 0x000fe400078408ff */
[----:B------:R-:W-:Y:S02]  /*48c0*/  LEA R212, P1, R219, c[0x0][0x168], 0x1 ;  /* 0x00005a00dbd47a11 */ /* 0x000fe400078208ff */
[----:B------:R-:W-:Y:S02]  /*48d0*/  LEA R214, P0, R58, c[0x0][0x168], 0x1 ;  /* 0x00005a003ad67a11 */ /* 0x000fe400078008ff */
[C---:B------:R-:W-:Y:S01]  /*48e0*/  SHF.L.U64.HI R12, R13.reuse, 0x1, R12 ;  /* 0x000000010d0c7819 */ /* 0x040fe2000001020c */
[----:B------:R-:W-:Y:S01]  /*48f0*/  IMAD.SHL.U32 R13, R13, 0x2, RZ ;  /* 0x000000020d0d7824 */ /* 0x000fe200078e00ff */
[----:B------:R-:W-:-:S02]  /*4900*/  LEA.HI.X.SX32 R29, R60, c[0x0][0x16c], 0x1, P6 ;  /* 0x00005b003c1d7a11 */ /* 0x000fc400030f0eff */
[----:B------:R-:W-:Y:S02]  /*4910*/  LEA.HI.X.SX32 R215, R215, c[0x0][0x16c], 0x1, P5 ;  /* 0x00005b00d7d77a11 */ /* 0x000fe400028f0eff */
[----:B------:R-:W-:Y:S02]  /*4920*/  LEA.HI.X.SX32 R216, R216, c[0x0][0x16c], 0x1, P4 ;  /* 0x00005b00d8d87a11 */ /* 0x000fe400020f0eff */
[----:B------:R-:W-:Y:S02]  /*4930*/  LEA.HI.X.SX32 R217, R217, c[0x0][0x16c], 0x1, P3 ;  /* 0x00005b00d9d97a11 */ /* 0x000fe400018f0eff */
[----:B------:R-:W-:Y:S02]  /*4940*/  LEA.HI.X.SX32 R218, R218, c[0x0][0x16c], 0x1, P2 ;  /* 0x00005b00dada7a11 */ /* 0x000fe400010f0eff */
[----:B------:R-:W-:Y:S02]  /*4950*/  LEA.HI.X.SX32 R219, R219, c[0x0][0x16c], 0x1, P1 ;  /* 0x00005b00dbdb7a11 */ /* 0x000fe400008f0eff */
[----:B------:R-:W-:-:S02]  /*4960*/  LEA.HI.X.SX32 R220, R58, c[0x0][0x16c], 0x1, P0 ;  /* 0x00005b003adc7a11 */ /* 0x000fc400000f0eff */
.L_x_3:
[----:B------:R-:W-:Y:S02]  /*4970*/  ISETP.GE.AND P1, PT, R221, UR4, PT ;  /* 0x00000004dd007c0c */ /* 0x000fe4000bf26270 */
[----:B------:R-:W-:-:S02]  /*4980*/  ISETP.GE.AND P4, PT, R4, UR4, PT ;  /* 0x0000000404007c0c */ /* 0x000fc4000bf86270 */
[C---:B------:R-:W-:Y:S02]  /*4990*/  IADD3 R40, P2, R222.reuse, R17, RZ ;  /* 0x00000011de287210 */ /* 0x040fe40007f5e0ff */
[----:B------:R-:W-:Y:S02]  /*49a0*/  IADD3 R42, P3, R222, R16, RZ ;  /* 0x00000010de2a7210 */ /* 0x000fe40007f7e0ff */
[----:B------:R-:W-:Y:S01]  /*49b0*/  PRMT R47, RZ, 0x7610, R47 ;  /* 0x00007610ff2f7816 */ /* 0x000fe2000000002f */
[C---:B------:R-:W-:Y:S01]  /*49c0*/  IMAD.X R41, R223.reuse, 0x1, R20, P2 ;  /* 0x00000001df297824 */ /* 0x040fe200010e0614 */
[----:B------:R-:W-:Y:S01]  /*49d0*/  PRMT R46, RZ, 0x7610, R46 ;  /* 0x00007610ff2e7816 */ /* 0x000fe2000000002e */
[----:B------:R-:W-:Y:S01]  /*49e0*/  IMAD.X R43, R223, 0x1, R19, P3 ;  /* 0x00000001df2b7824 */ /* 0x000fe200018e0613 */
[----:B------:R-:W-:Y:S02]  /*49f0*/  ISETP.GE.AND P0, PT, R3, UR4, PT ;  /* 0x0000000403007c0c */ /* 0x000fe4000bf06270 */
[----:B------:R0:W2:Y:S01]  /*4a00*/  @!P1 LDG.E.U16 R47, [R40.64] ;  /* 0x00000006282f9981 */ /* 0x0000a2000c1e1500 */
[----:B------:R-:W-:-:S03]  /*4a10*/  IADD3 R48, P2, R21, R13, RZ ;  /* 0x0000000d15307210 */ /* 0x000fc60007f5e0ff */
[----:B------:R1:W3:Y:S04]  /*4a20*/  @!P4 LDG.E.U16 R46, [R42.64] ;  /* 0x000000062a2ec981 */ /* 0x0002e8000c1e1500 */
[----:B------:R-:W-:Y:S01]  /*4a30*/  BAR.SYNC.DEFER_BLOCKING 0x0 ;  /* 0x0000000000007b1d */ /* 0x000fe20000010000 */
[----:B0-----:R-:W-:Y:S02]  /*4a40*/  IADD3 R40, P1, R214, R13, RZ ;  /* 0x0000000dd6287210 */ /* 0x001fe40007f3e0ff */
[----:B-1----:R-:W-:-:S03]  /*4a50*/  PRMT R43, RZ, 0x7610, R43 ;  /* 0x00007610ff2b7816 */ /* 0x002fc6000000002b */
[----:B------:R-:W-:Y:S01]  /*4a60*/  IMAD.X R41, R220, 0x1, R12, P1 ;  /* 0x00000001dc297824 */ /* 0x000fe200008e060c */
[----:B------:R-:W-:Y:S02]  /*4a70*/  IADD3 R50, P1, R212, R13, RZ ;  /* 0x0000000dd4327210 */ /* 0x000fe40007f3e0ff */
[----:B------:R-:W-:-:S03]  /*4a80*/  PRMT R42, RZ, 0x7610, R42 ;  /* 0x00007610ff2a7816 */ /* 0x000fc6000000002a */
[----:B------:R-:W-:Y:S01]  /*4a90*/  IMAD.X R51, R219, 0x1, R12, P1 ;  /* 0x00000001db337824 */ /* 0x000fe200008e060c */
[----:B------:R-:W-:Y:S01]  /*4aa0*/  PRMT R248, RZ, 0x7610, R248 ;  /* 0x00007610fff87816 */ /* 0x000fe200000000f8 */
[----:B------:R0:W4:Y:S01]  /*4ab0*/  @!P0 LDG.E.U16 R43, [R40.64] ;  /* 0x00000006282b8981 */ /* 0x000122000c1e1500 */
[----:B------:R-:W-:-:S03]  /*4ac0*/  PRMT R44, RZ, 0x7610, R44 ;  /* 0x00007610ff2c7816 */ /* 0x000fc6000000002c */
[----:B------:R1:W5:Y:S01]  /*4ad0*/  @!P0 LDG.E.U16 R42, [R50.64] ;  /* 0x00000006322a8981 */ /* 0x000362000c1e1500 */
[----:B0-----:R-:W-:Y:S01]  /*4ae0*/  IADD3 R40, P1, R208, R13, RZ ;  /* 0x0000000dd0287210 */ /* 0x001fe20007f3e0ff */
[----:B------:R-:W-:-:S04]  /*4af0*/  IMAD.X R49, R27, 0x1, R12, P2 ;  /* 0x000000011b317824 */ /* 0x000fc800010e060c */
[----:B------:R-:W-:Y:S01]  /*4b00*/  IMAD.X R41, R217, 0x1, R12, P1 ;  /* 0x00000001d9297824 */ /* 0x000fe200008e060c */
[----:B-1----:R-:W-:Y:S01]  /*4b10*/  IADD3 R50, P1, R206, R13, RZ ;  /* 0x0000000dce327210 */ /* 0x002fe20007f3e0ff */
[----:B------:R0:W2:Y:S01]  /*4b20*/  @!P0 LDG.E.U16 R44, [R48.64] ;  /* 0x00000006302c8981 */ /* 0x0000a2000c1e1500 */
[----:B------:R-:W-:-:S03]  /*4b30*/  PRMT R247, RZ, 0x7610, R247 ;  /* 0x00007610fff77816 */ /* 0x000fc600000000f7 */
[----:B------:R1:W2:Y:S01]  /*4b40*/  @!P0 LDG.E.U16 R248, [R40.64] ;  /* 0x0000000628f88981 */ /* 0x0002a2000c1e1500 */
[--C-:B------:R-:W-:Y:S01]  /*4b50*/  IMAD.X R51, R216, 0x1, R12.reuse, P1 ;  /* 0x00000001d8337824 */ /* 0x100fe200008e060c */
[----:B------:R-:W-:Y:S02]  /*4b60*/  PRMT R245, RZ, 0x7610, R245 ;  /* 0x00007610fff57816 */ /* 0x000fe400000000f5 */
[-C--:B0-----:R-:W-:Y:S02]  /*4b70*/  IADD3 R48, P2, R210, R13.reuse, RZ ;  /* 0x0000000dd2307210 */ /* 0x081fe40007f5e0ff */
[----:B------:R0:W2:Y:S01]  /*4b80*/  @!P0 LDG.E.U16 R247, [R50.64] ;  /* 0x0000000632f78981 */ /* 0x0000a2000c1e1500 */
[----:B-1----:R-:W-:Y:S02]  /*4b90*/  IADD3 R40, P1, R202, R13, RZ ;  /* 0x0000000dca287210 */ /* 0x002fe40007f3e0ff */
[----:B------:R-:W-:Y:S01]  /*4ba0*/  IMAD.X R49, R218, 0x1, R12, P2 ;  /* 0x00000001da317824 */ /* 0x000fe200010e060c */
[----:B------:R-:W-:-:S02]  /*4bb0*/  PRMT R249, RZ, 0x7610, R249 ;  /* 0x00007610fff97816 */ /* 0x000fc400000000f9 */
[----:B------:R-:W-:Y:S01]  /*4bc0*/  IMAD.X R41, R213, 0x1, R12, P1 ;  /* 0x00000001d5297824 */ /* 0x000fe200008e060c */
[----:B0-----:R-:W-:-:S03]  /*4bd0*/  IADD3 R50, P1, R200, R13, RZ ;  /* 0x0000000dc8327210 */ /* 0x001fc60007f3e0ff */
[----:B------:R0:W2:Y:S01]  /*4be0*/  @!P0 LDG.E.U16 R249, [R48.64] ;  /* 0x0000000630f98981 */ /* 0x0000a2000c1e1500 */
[----:B------:R-:W-:-:S03]  /*4bf0*/  PRMT R244, RZ, 0x7610, R244 ;  /* 0x00007610fff47816 */ /* 0x000fc600000000f4 */
[----:B------:R1:W2:Y:S01]  /*4c00*/  @!P0 LDG.E.U16 R245, [R40.64] ;  /* 0x0000000628f58981 */ /* 0x0002a2000c1e1500 */
[----:B------:R-:W-:Y:S01]  /*4c10*/  IMAD.X R51, R211, 0x1, R12, P1 ;  /* 0x00000001d3337824 */ /* 0x000fe200008e060c */
        /* <DEDUP_REMOVED lines=9> */
[----:B------:R-:W-:Y:S02]  /*4cb0*/  PRMT R241, RZ, 0x7610, R241 ;  /* 0x00007610fff17816 */ /* 0x000fe400000000f1 */
[----:B------:R-:W-:Y:S01]  /*4cc0*/  IADD3.X R51, R205, R12, RZ, P1, !PT ;  /* 0x0000000ccd337210 */ /* 0x000fe20000ffe4ff */
[----:B------:R1:W2:Y:S01]  /*4cd0*/  @!P0 LDG.E.U16 R242, [R40.64] ;  /* 0x0000000628f28981 */ /* 0x0002a2000c1e1500 */
[----:B------:R-:W-:Y:S02]  /*4ce0*/  PRMT R239, RZ, 0x7610, R239 ;  /* 0x00007610ffef7816 */ /* 0x000fe400000000ef */
[----:B------:R-:W-:Y:S01]  /*4cf0*/  PRMT R243, RZ, 0x7610, R243 ;  /* 0x00007610fff37816 */ /* 0x000fe200000000f3 */
[----:B------:R1:W2:Y:S01]  /*4d00*/  @!P0 LDG.E.U16 R241, [R50.64] ;  /* 0x0000000632f18981 */ /* 0x0002a2000c1e1500 */
[-C--:B0-----:R-:W-:Y:S02]  /*4d10*/  IADD3 R48, P2, R198, R13.reuse, RZ ;  /* 0x0000000dc6307210 */ /* 0x081fe40007f5e0ff */
[----:B-1----:R-:W-:-:S03]  /*4d20*/  IADD3 R40, P1, R190, R13, RZ ;  /* 0x0000000dbe287210 */ /* 0x002fc60007f3e0ff */
[--C-:B------:R-:W-:Y:S02]  /*4d30*/  IMAD.X R49, R209, 0x1, R12.reuse, P2 ;  /* 0x00000001d1317824 */ /* 0x100fe400010e060c */
[----:B------:R-:W-:Y:S01]  /*4d40*/  IMAD.X R41, R201, 0x1, R12, P1 ;  /* 0x00000001c9297824 */ /* 0x000fe200008e060c */
[----:B------:R-:W-:Y:S02]  /*4d50*/  IADD3 R50, P1, R188, R13, RZ ;  /* 0x0000000dbc327210 */ /* 0x000fe40007f3e0ff */
        /* <DEDUP_REMOVED lines=10> */
[--C-:B------:R-:W-:Y:S02]  /*4e00*/  IMAD.X R41, R195, 0x1, R12.reuse, P1 ;  /* 0x00000001c3297824 */ /* 0x100fe400008e060c */
[----:B------:R1:W2:Y:S01]  /*4e10*/  @!P0 LDG.E.U16 R240, [R48.64] ;  /* 0x0000000630f08981 */ /* 0x0002a2000c1e1500 */
[-C--:B0-----:R-:W-:Y:S02]  /*4e20*/  IADD3 R50, P1, R182, R13.reuse, RZ ;  /* 0x0000000db6327210 */ /* 0x081fe40007f3e0ff */
[----:B------:R-:W-:Y:S01]  /*4e30*/  PRMT R235, RZ, 0x7610, R235 ;  /* 0x00007610ffeb7816 */ /* 0x000fe200000000eb */
[----:B------:R0:W2:Y:S02]  /*4e40*/  @!P0 LDG.E.U16 R236, [R40.64] ;  /* 0x0000000628ec8981 */ /* 0x0000a4000c1e1500 */
[----:B------:R-:W-:Y:S01]  /*4e50*/  IMAD.X R51, R193, 0x1, R12, P1 ;  /* 0x00000001c1337824 */ /* 0x000fe200008e060c */
[----:B-1----:R-:W-:-:S04]  /*4e60*/  IADD3 R48, P2, R186, R13, RZ ;  /* 0x0000000dba307210 */ /* 0x002fc80007f5e0ff */
[----:B------:R1:W2:Y:S01]  /*4e70*/  @!P0 LDG.E.U16 R235, [R50.64] ;  /* 0x0000000632eb8981 */ /* 0x0002a2000c1e1500 */
[-C--:B0-----:R-:W-:Y:S01]  /*4e80*/  IADD3 R40, P1, R178, R13.reuse, RZ ;  /* 0x0000000db2287210 */ /* 0x081fe20007f3e0ff */
[--C-:B------:R-:W-:Y:S01]  /*4e90*/  IMAD.X R49, R197, 0x1, R12.reuse, P2 ;  /* 0x00000001c5317824 */ /* 0x100fe200010e060c */
[----:B------:R-:W-:Y:S02]  /*4ea0*/  PRMT R237, RZ, 0x7610, R237 ;  /* 0x00007610ffed7816 */ /* 0x000fe400000000ed */
[----:B------:R-:W-:Y:S01]  /*4eb0*/  PRMT R233, RZ, 0x7610, R233 ;  /* 0x00007610ffe97816 */ /* 0x000fe200000000e9 */
[----:B------:R-:W-:Y:S01]  /*4ec0*/  IMAD.X R41, R189, 0x1, R12, P1 ;  /* 0x00000001bd297824 */ /* 0x000fe200008e060c */
[----:B-1----:R-:W-:Y:S02]  /*4ed0*/  IADD3 R50, P1, R176, R13, RZ ;  /* 0x0000000db0327210 */ /* 0x002fe40007f3e0ff */
        /* <DEDUP_REMOVED lines=18> */
[----:B------:R-:W-:Y:S02]  /*5000*/  PRMT R231, RZ, 0x7610, R231 ;  /* 0x00007610ffe77816 */ /* 0x000fe400000000e7 */
[----:B0-----:R-:W-:Y:S01]  /*5010*/  IADD3 R40, P1, R166, R13, RZ ;  /* 0x0000000da6287210 */ /* 0x001fe20007f3e0ff */
[----:B------:R-:W-:Y:S01]  /*5020*/  IMAD.X R49, R185, 0x1, R12, P2 ;  /* 0x00000001b9317824 */ /* 0x000fe200010e060c */
[----:B------:R-:W-:-:S03]  /*5030*/  PRMT R227, RZ, 0x7610, R227 ;  /* 0x00007610ffe37816 */ /* 0x000fc600000000e3 */
[----:B------:R-:W-:Y:S01]  /*5040*/  IMAD.X R41, R177, 0x1, R12, P1 ;  /* 0x00000001b1297824 */ /* 0x000fe200008e060c */
[----:B------:R0:W2:Y:S01]  /*5050*/  @!P0 LDG.E.U16 R231, [R48.64] ;  /* 0x0000000630e78981 */ /* 0x0000a2000c1e1500 */
[-C--:B-1----:R-:W-:Y:S02]  /*5060*/  IADD3 R50, P1, R164, R13.reuse, RZ ;  /* 0x0000000da4327210 */ /* 0x082fe40007f3e0ff */
[----:B------:R-:W-:Y:S01]  /*5070*/  PRMT R226, RZ, 0x7610, R226 ;  /* 0x00007610ffe27816 */ /* 0x000fe200000000e2 */
[----:B------:R1:W2:Y:S02]  /*5080*/  @!P0 LDG.E.U16 R227, [R40.64] ;  /* 0x0000000628e38981 */ /* 0x0002a4000c1e1500 */
[----:B------:R-:W-:Y:S01]  /*5090*/  IMAD.X R51, R175, 0x1, R12, P1 ;  /* 0x00000001af337824 */ /* 0x000fe200008e060c */
[----:B0-----:R-:W-:-:S04]  /*50a0*/  IADD3 R48, P2, R168, R13, RZ ;  /* 0x0000000da8307210 */ /* 0x001fc80007f5e0ff */
[----:B------:R0:W2:Y:S01]  /*50b0*/  @!P0 LDG.E.U16 R226, [R50.64] ;  /* 0x0000000632e28981 */ /* 0x0000a2000c1e1500 */
[----:B------:R-:W-:Y:S02]  /*50c0*/  PRMT R228, RZ, 0x7610, R228 ;  /* 0x00007610ffe47816 */ /* 0x000fe400000000e4 */
[----:B-1----:R-:W-:Y:S01]  /*50d0*/  IADD3 R40, P1, R160, R13, RZ ;  /* 0x0000000da0287210 */ /* 0x002fe20007f3e0ff */
[----:B------:R-:W-:Y:S01]  /*50e0*/  IMAD.X R49, R179, 0x1, R12, P2 ;  /* 0x00000001b3317824 */ /* 0x000fe200010e060c */
[----:B------:R-:W-:-:S03]  /*50f0*/  PRMT R224, RZ, 0x7610, R224 ;  /* 0x00007610ffe07816 */ /* 0x000fc600000000e0 */
[----:B------:R-:W-:Y:S01]  /*5100*/  IMAD.X R41, R171, 0x1, R12, P1 ;  /* 0x00000001ab297824 */ /* 0x000fe200008e060c */
[----:B------:R1:W2:Y:S01]  /*5110*/  @!P0 LDG.E.U16 R228, [R48.64] ;  /* 0x0000000630e48981 */ /* 0x0002a2000c1e1500 */
[-C--:B0-----:R-:W-:Y:S02]  /*5120*/  IADD3 R50, P1, R158, R13.reuse, RZ ;  /* 0x0000000d9e327210 */ /* 0x081fe40007f3e0ff */
[----:B------:R-:W-:Y:S01]  /*5130*/  PRMT R83, RZ, 0x7610, R83 ;  /* 0x00007610ff537816 */ /* 0x000fe20000000053 */
[----:B------:R0:W2:Y:S01]  /*5140*/  @!P0 LDG.E.U16 R224, [R40.64] ;  /* 0x0000000628e08981 */ /* 0x0000a2000c1e1500 */
[----:B------:R-:W-:Y:S02]  /*5150*/  IADD3.X R51, R169, R12, RZ, P1, !PT ;  /* 0x0000000ca9337210 */ /* 0x000fe40000ffe4ff */
[----:B-1----:R-:W-:-:S03]  /*5160*/  IADD3 R48, P2, R162, R13, RZ ;  /* 0x0000000da2307210 */ /* 0x002fc60007f5e0ff */
        /* <DEDUP_REMOVED lines=9> */
[----:B------:R1:W2:Y:S01]  /*5200*/  @!P0 LDG.E.U16 R81, [R40.64] ;  /* 0x0000000628518981 */ /* 0x0002a2000c1e1500 */
[----:B------:R-:W-:Y:S01]  /*5210*/  PRMT R82, RZ, 0x7610, R82 ;  /* 0x00007610ff527816 */ /* 0x000fe20000000052 */
[----:B------:R-:W-:Y:S01]  /*5220*/  IMAD.X R51, R163, 0x1, R12, P1 ;  /* 0x00000001a3337824 */ /* 0x000fe200008e060c */
[----:B0-----:R-:W-:-:S04]  /*5230*/  IADD3 R48, P2, R156, R13, RZ ;  /* 0x0000000d9c307210 */ /* 0x001fc80007f5e0ff */
[----:B------:R0:W2:Y:S01]  /*5240*/  @!P0 LDG.E.U16 R80, [R50.64] ;  /* 0x0000000632508981 */ /* 0x0000a2000c1e1500 */
[----:B-1----:R-:W-:Y:S01]  /*5250*/  IADD3 R40, P1, R148, R13, RZ ;  /* 0x0000000d94287210 */ /* 0x002fe20007f3e0ff */
[----:B------:R-:W-:Y:S01]  /*5260*/  IMAD.X R49, R167, 0x1, R12, P2 ;  /* 0x00000001a7317824 */ /* 0x000fe200010e060c */
[----:B------:R-:W-:-:S03]  /*5270*/  PRMT R78, RZ, 0x7610, R78 ;  /* 0x00007610ff4e7816 */ /* 0x000fc6000000004e */
[--C-:B------:R-:W-:Y:S01]  /*5280*/  IMAD.X R41, R159, 0x1, R12.reuse, P1 ;  /* 0x000000019f297824 */ /* 0x100fe200008e060c */
[----:B------:R1:W2:Y:S01]  /*5290*/  @!P0 LDG.E.U16 R82, [R48.64] ;  /* 0x0000000630528981 */ /* 0x0002a2000c1e1500 */
[-C--:B0-----:R-:W-:Y:S02]  /*52a0*/  IADD3 R50, P1, R146, R13.reuse, RZ ;  /* 0x0000000d92327210 */ /* 0x081fe40007f3e0ff */
[----:B------:R-:W-:Y:S01]  /*52b0*/  PRMT R79, RZ, 0x7610, R79 ;  /* 0x00007610ff4f7816 */ /* 0x000fe2000000004f */
[----:B------:R0:W2:Y:S01]  /*52c0*/  @!P0 LDG.E.U16 R78, [R40.64] ;  /* 0x00000006284e8981 */ /* 0x0000a2000c1e1500 */
[----:B------:R-:W-:Y:S01]  /*52d0*/  PRMT R77, RZ, 0x7610, R77 ;  /* 0x00007610ff4d7816 */ /* 0x000fe2000000004d */
[----:B------:R-:W-:Y:S01]  /*52e0*/  IMAD.X R51, R157, 0x1, R12, P1 ;  /* 0x000000019d337824 */ /* 0x000fe200008e060c */
[----:B-1----:R-:W-:-:S04]  /*52f0*/  IADD3 R48, P2, R150, R13, RZ ;  /* 0x0000000d96307210 */ /* 0x002fc80007f5e0ff */
[----:B------:R1:W2:Y:S01]  /*5300*/  @!P0 LDG.E.U16 R77, [R50.64] ;  /* 0x00000006324d8981 */ /* 0x0002a2000c1e1500 */
        /* <DEDUP_REMOVED lines=8> */
[-C--:B0-----:R-:W-:Y:S01]  /*5390*/  IADD3 R48, P2, R144, R13.reuse, RZ ;  /* 0x0000000d90307210 */ /* 0x081fe20007f5e0ff */
[----:B------:R-:W-:Y:S01]  /*53a0*/  IMAD.X R51, R151, 0x1, R12, P1 ;  /* 0x0000000197337824 */ /* 0x000fe200008e060c */
[----:B-1----:R-:W-:-:S03]  /*53b0*/  IADD3 R40, P1, R136, R13, RZ ;  /* 0x0000000d88287210 */ /* 0x002fc60007f3e0ff */
[----:B------:R-:W-:Y:S01]  /*53c0*/  IMAD.X R49, R155, 0x1, R12, P2 ;  /* 0x000000019b317824 */ /* 0x000fe200010e060c */
[----:B------:R-:W-:Y:S02]  /*53d0*/  PRMT R74, RZ, 0x7610, R74 ;  /* 0x00007610ff4a7816 */ /* 0x000fe4000000004a */
[----:B------:R-:W-:Y:S01]  /*53e0*/  PRMT R72, RZ, 0x7610, R72 ;  /* 0x00007610ff487816 */ /* 0x000fe20000000048 */
[----:B------:R-:W-:Y:S01]  /*53f0*/  IMAD.X R41, R147, 0x1, R12, P1 ;  /* 0x0000000193297824 */ /* 0x000fe200008e060c */
[----:B------:R0:W2:Y:S01]  /*5400*/  @!P0 LDG.E.U16 R76, [R48.64] ;  /* 0x00000006304c8981 */ /* 0x0000a2000c1e1500 */
[----:B------:R-:W-:-:S03]  /*5410*/  PRMT R73, RZ, 0x7610, R73 ;  /* 0x00007610ff497816 */ /* 0x000fc60000000049 */
[----:B------:R1:W2:Y:S04]  /*5420*/  @!P0 LDG.E.U16 R74, [R50.64] ;  /* 0x00000006324a8981 */ /* 0x0002a8000c1e1500 */
[----:B------:R3:W2:Y:S01]  /*5430*/  @!P0 LDG.E.U16 R72, [R40.64] ;  /* 0x0000000628488981 */ /* 0x0006a2000c1e1500 */
[-C--:B0-----:R-:W-:Y:S02]  /*5440*/  IADD3 R48, P2, R138, R13.reuse, RZ ;  /* 0x0000000d8a307210 */ /* 0x081fe40007f5e0ff */
[----:B-1----:R-:W-:-:S03]  /*5450*/  IADD3 R50, P1, R134, R13, RZ ;  /* 0x0000000d86327210 */ /* 0x002fc60007f3e0ff */
[--C-:B------:R-:W-:Y:S01]  /*5460*/  IMAD.X R49, R149, 0x1, R12.reuse, P2 ;  /* 0x0000000195317824 */ /* 0x100fe200010e060c */
[----:B---3--:R-:W-:Y:S01]  /*5470*/  IADD3 R40, P2, R132, R13, RZ ;  /* 0x0000000d84287210 */ /* 0x008fe20007f5e0ff */
[----:B------:R-:W-:-:S03]  /*5480*/  IMAD.X R51, R145, 0x1, R12, P1 ;  /* 0x0000000191337824 */ /* 0x000fc600008e060c */
[----:B------:R0:W3:Y:S01]  /*5490*/  @!P0 LDG.E.U16 R73, [R48.64] ;  /* 0x0000000630498981 */ /* 0x0000e2000c1e1500 */
[----:B------:R-:W-:Y:S01]  /*54a0*/  PRMT R66, RZ, 0x7610, R66 ;  /* 0x00007610ff427816 */ /* 0x000fe20000000042 */
[----:B------:R-:W-:Y:S01]  /*54b0*/  IMAD.X R41, R143, 0x1, R12, P2 ;  /* 0x000000018f297824 */ /* 0x000fe200010e060c */
[----:B------:R-:W-:-:S04]  /*54c0*/  PRMT R65, RZ, 0x7610, R65 ;  /* 0x00007610ff417816 */ /* 0x000fc80000000041 */
[----:B------:R1:W2:Y:S01]  /*54d0*/  @!P0 LDG.E.U16 R66, [R40.64] ;  /* 0x0000000628428981 */ /* 0x0002a2000c1e1500 */
[----:B0-----:R-:W-:-:S05]  /*54e0*/  IADD3 R48, P1, R130, R13, RZ ;  /* 0x0000000d82307210 */ /* 0x001fca0007f3e0ff */
[----:B------:R-:W-:Y:S01]  /*54f0*/  IMAD.X R49, R141, 0x1, R12, P1 ;  /* 0x000000018d317824 */ /* 0x000fe200008e060c */
[----:B-1----:R-:W-:-:S04]  /*5500*/  IADD3 R40, P1, R128, R13, RZ ;  /* 0x0000000d80287210 */ /* 0x002fc80007f3e0ff */
[----:B------:R0:W2:Y:S01]  /*5510*/  @!P0 LDG.E.U16 R65, [R48.64] ;  /* 0x0000000630418981 */ /* 0x0000a2000c1e1500 */
[----:B------:R-:W-:Y:S01]  /*5520*/  PRMT R64, RZ, 0x7610, R64 ;  /* 0x00007610ff407816 */ /* 0x000fe20000000040 */
[----:B------:R-:W-:-:S05]  /*5530*/  IMAD.X R41, R139, 0x1, R12, P1 ;  /* 0x000000018b297824 */ /* 0x000fca00008e060c */
[----:B------:R1:W2:Y:S01]  /*5540*/  @!P0 LDG.E.U16 R64, [R40.64] ;  /* 0x0000000628408981 */ /* 0x0002a2000c1e1500 */
[----:B0-----:R-:W-:-:S05]  /*5550*/  IADD3 R48, P1, R126, R13, RZ ;  /* 0x0000000d7e307210 */ /* 0x001fca0007f3e0ff */
[----:B------:R-:W-:Y:S01]  /*5560*/  IMAD.X R49, R137, 0x1, R12, P1 ;  /* 0x0000000189317824 */ /* 0x000fe200008e060c */
[----:B-1----:R-:W-:Y:S02]  /*5570*/  IADD3 R40, P1, R124, R13, RZ ;  /* 0x0000000d7c287210 */ /* 0x002fe40007f3e0ff */
[----:B------:R-:W-:-:S03]  /*5580*/  PRMT R62, RZ, 0x7610, R62 ;  /* 0x00007610ff3e7816 */ /* 0x000fc6000000003e */
[----:B------:R-:W-:Y:S01]  /*5590*/  IMAD.X R41, R135, 0x1, R12, P1 ;  /* 0x0000000187297824 */ /* 0x000fe200008e060c */
[----:B------:R-:W-:-:S04]  /*55a0*/  PRMT R61, RZ, 0x7610, R61 ;  /* 0x00007610ff3d7816 */ /* 0x000fc8000000003d */
[----:B------:R0:W3:Y:S02]  /*55b0*/  @!P0 LDG.E.U16 R62, [R40.64] ;  /* 0x00000006283e8981 */ /* 0x0000e4000c1e1500 */
[----:B0-----:R-:W-:-:S04]  /*55c0*/  IADD3 R40, P1, R122, R13, RZ ;  /* 0x0000000d7a287210 */ /* 0x001fc80007f3e0ff */
[----:B------:R-:W-:-:S05]  /*55d0*/  IADD3.X R41, R133, R12, RZ, P1, !PT ;  /* 0x0000000c85297210 */ /* 0x000fca0000ffe4ff */
[----:B------:R0:W3:Y:S01]  /*55e0*/  @!P0 LDG.E.U16 R61, [R40.64] ;  /* 0x00000006283d8981 */ /* 0x0000e2000c1e1500 */
[----:B------:R-:W-:Y:S02]  /*55f0*/  PRMT R60, RZ, 0x7610, R60 ;  /* 0x00007610ff3c7816 */ /* 0x000fe4000000003c */
[----:B0-----:R-:W-:-:S05]  /*5600*/  IADD3 R40, P1, R120, R13, RZ ;  /* 0x0000000d78287210 */ /* 0x001fca0007f3e0ff */
[----:B------:R-:W-:-:S05]  /*5610*/  IMAD.X R41, R131, 0x1, R12, P1 ;  /* 0x0000000183297824 */ /* 0x000fca00008e060c */
        /* <DEDUP_REMOVED lines=30> */
[----:B0-----:R-:W-:Y:S02]  /*5800*/  IADD3 R40, P1, R32, R13, RZ ;  /* 0x0000000d20287210 */ /* 0x001fe40007f3e0ff */
[----:B------:R-:W-:-:S03]  /*5810*/  PRMT R67, RZ, 0x7610, R67 ;  /* 0x00007610ff437816 */ /* 0x000fc60000000043 */
[----:B------:R-:W-:-:S03]  /*5820*/  IMAD.X R41, R115, 0x1, R12, P1 ;  /* 0x0000000173297824 */ /* 0x000fc600008e060c */
[----:B------:R0:W3:Y:S04]  /*5830*/  @!P0 LDG.E.U16 R67, [R50.64] ;  /* 0x0000000632438981 */ /* 0x0000e8000c1e1500 */
[----:B------:R1:W3:Y:S01]  /*5840*/  @!P0 LDG.E.U16 R52, [R40.64] ;  /* 0x0000000628348981 */ /* 0x0002e2000c1e1500 */
[----:B0-----:R-:W-:Y:S02]  /*5850*/  PRMT R51, RZ, 0x7610, R51 ;  /* 0x00007610ff337816 */ /* 0x001fe40000000033 */
[----:B-1----:R-:W-:-:S05]  /*5860*/  IADD3 R40, P1, R30, R13, RZ ;  /* 0x0000000d1e287210 */ /* 0x002fca0007f3e0ff */
        /* <DEDUP_REMOVED lines=18> */
[----:B------:R-:W-:Y:S01]  /*5990*/  IMAD.X R41, R33, 0x1, R12, P1 ;  /* 0x0000000121297824 */ /* 0x000fe200008e060c */
[----:B--2---:R0:W-:Y:S04]  /*59a0*/  STS.U16 [R10+0x8000], R47 ;  /* 0x0080002f0a007388 */ /* 0x0041e80000000400 */
[----:B------:R1:W2:Y:S01]  /*59b0*/  @!P0 LDG.E.U16 R48, [R40.64] ;  /* 0x0000000628308981 */ /* 0x0002a2000c1e1500 */
[----:B0-----:R-:W-:Y:S02]  /*59c0*/  PRMT R47, RZ, 0x7610, R47 ;  /* 0x00007610ff2f7816 */ /* 0x001fe4000000002f */
[----:B-1----:R-:W-:-:S05]  /*59d0*/  IADD3 R40, P1, R23, R13, RZ ;  /* 0x0000000d17287210 */ /* 0x002fca0007f3e0ff */
[----:B------:R-:W-:Y:S01]  /*59e0*/  IMAD.X R41, R31, 0x1, R12, P1 ;  /* 0x000000011f297824 */ /* 0x000fe200008e060c */
[----:B------:R0:W-:Y:S04]  /*59f0*/  STS.U16 [R10+0x8200], R46 ;  /* 0x0082002e0a007388 */ /* 0x0001e80000000400 */
[----:B------:R1:W2:Y:S01]  /*5a00*/  @!P0 LDG.E.U16 R47, [R40.64] ;  /* 0x00000006282f8981 */ /* 0x0002a2000c1e1500 */
[----:B0-----:R-:W-:Y:S02]  /*5a10*/  PRMT R46, RZ, 0x7610, R46 ;  /* 0x00007610ff2e7816 */ /* 0x001fe4000000002e */
[----:B-1----:R-:W-:-:S05]  /*5a20*/  IADD3 R40, P1, R22, R13, RZ ;  /* 0x0000000d16287210 */ /* 0x002fca0007f3e0ff */
[----:B------:R-:W-:-:S05]  /*5a30*/  IMAD.X R41, R29, 0x1, R12, P1 ;  /* 0x000000011d297824 */ /* 0x000fca00008e060c */
[----:B------:R0:W2:Y:S02]  /*5a40*/  @!P0 LDG.E.U16 R46, [R40.64] ;  /* 0x00000006282e8981 */ /* 0x0000a4000c1e1500 */
[----:B0-----:R-:W-:Y:S01]  /*5a50*/  MOV R41, R27 ;  /* 0x0000001b00297202 */ /* 0x001fe20000000f00 */
[----:B------:R-:W-:-:S04]  /*5a60*/  IMAD.MOV.U32 R40, RZ, RZ, R21 ;  /* 0x000000ffff287224 */ /* 0x000fc800078e0015 */
[----:B------:R-:W-:-:S04]  /*5a70*/  IMAD.WIDE R40, R14, 0x2, R40 ;  /* 0x000000020e287825 */ /* 0x000fc800078e0228 */
[----:B------:R-:W-:Y:S02]  /*5a80*/  IMAD.MOV.U32 R21, RZ, RZ, R40 ;  /* 0x000000ffff157224 */ /* 0x000fe400078e0028 */
[----:B------:R-:W-:Y:S02]  /*5a90*/  IMAD.MOV.U32 R27, RZ, RZ, R41 ;  /* 0x000000ffff1b7224 */ /* 0x000fe400078e0029 */
[----:B------:R-:W-:Y:S02]  /*5aa0*/  IMAD.MOV.U32 R40, RZ, RZ, R23 ;  /* 0x000000ffff287224 */ /* 0x000fe400078e0017 */
[----:B------:R-:W-:-:S04]  /*5ab0*/  IMAD.MOV.U32 R41, RZ, RZ, R31 ;  /* 0x000000ffff297224 */ /* 0x000fc800078e001f */
[----:B------:R-:W-:-:S04]  /*5ac0*/  IMAD.WIDE R40, R14, 0x2, R40 ;  /* 0x000000020e287825 */ /* 0x000fc800078e0228 */
[----:B------:R-:W-:Y:S02]  /*5ad0*/  IMAD.MOV.U32 R23, RZ, RZ, R40 ;  /* 0x000000ffff177224 */ /* 0x000fe400078e0028 */
[----:B------:R-:W-:Y:S02]  /*5ae0*/  IMAD.MOV.U32 R31, RZ, RZ, R41 ;  /* 0x000000ffff1f7224 */ /* 0x000fe400078e0029 */
[----:B------:R-:W-:Y:S02]  /*5af0*/  IMAD.MOV.U32 R40, RZ, RZ, R25 ;  /* 0x000000ffff287224 */ /* 0x000fe400078e0019 */
[----:B------:R-:W-:-:S04]  /*5b00*/  IMAD.MOV.U32 R41, RZ, RZ, R35 ;  /* 0x000000ffff297224 */ /* 0x000fc800078e0023 */
[----:B------:R-:W-:-:S04]  /*5b10*/  IMAD.WIDE R40, R14, 0x2, R40 ;  /* 0x000000020e287825 */ /* 0x000fc800078e0228 */
[----:B------:R-:W-:Y:S01]  /*5b20*/  IMAD.MOV.U32 R25, RZ, RZ, R40 ;  /* 0x000000ffff197224 */ /* 0x000fe200078e0028 */
[----:B------:R-:W-:Y:S01]  /*5b30*/  MOV R35, R41 ;  /* 0x0000002900237202 */ /* 0x000fe20000000f00 */
        /* <DEDUP_REMOVED lines=11> */
[----:B------:R-:W-:Y:S01]  /*5bf0*/  IMAD.MOV.U32 R40, RZ, RZ, R36 ;  /* 0x000000ffff287224 */ /* 0x000fe200078e0024 */
[----:B----4-:R0:W-:Y:S04]  /*5c00*/  STS.U16 [R8], R43 ;  /* 0x0000002b08007388 */ /* 0x0101e80000000400 */
[----:B-----5:R1:W-:Y:S01]  /*5c10*/  STS.U16 [R8+0x200], R42 ;  /* 0x0002002a08007388 */ /* 0x0203e20000000400 */
[----:B------:R-:W-:-:S04]  /*5c20*/  IMAD.WIDE R40, R14, 0x2, R40 ;  /* 0x000000020e287825 */ /* 0x000fc800078e0228 */
[----:B0-----:R-:W-:Y:S02]  /*5c30*/  IMAD.MOV.U32 R43, RZ, RZ, R117 ;  /* 0x000000ffff2b7224 */ /* 0x001fe400078e0075 */
[----:B-1----:R-:W-:Y:S02]  /*5c40*/  IMAD.MOV.U32 R42, RZ, RZ, R34 ;  /* 0x000000ffff2a7224 */ /* 0x002fe400078e0022 */
[----:B------:R-:W-:Y:S02]  /*5c50*/  IMAD.MOV.U32 R36, RZ, RZ, R40 ;  /* 0x000000ffff247224 */ /* 0x000fe400078e0028 */
[----:B------:R-:W-:-:S04]  /*5c60*/  IMAD.WIDE R42, R14, 0x2, R42 ;  /* 0x000000020e2a7825 */ /* 0x000fc800078e022a */
[----:B------:R-:W-:Y:S02]  /*5c70*/  IMAD.MOV.U32 R119, RZ, RZ, R41 ;  /* 0x000000ffff777224 */ /* 0x000fe400078e0029 */
[----:B------:R-:W-:Y:S02]  /*5c80*/  IMAD.MOV.U32 R40, RZ, RZ, R114 ;  /* 0x000000ffff287224 */ /* 0x000fe400078e0072 */
[----:B------:R-:W-:Y:S02]  /*5c90*/  IMAD.MOV.U32 R41, RZ, RZ, R125 ;  /* 0x000000ffff297224 */ /* 0x000fe400078e007d */
[----:B------:R-:W-:Y:S02]  /*5ca0*/  IMAD.MOV.U32 R34, RZ, RZ, R42 ;  /* 0x000000ffff227224 */ /* 0x000fe400078e002a */
[----:B------:R-:W-:Y:S02]  /*5cb0*/  IMAD.MOV.U32 R117, RZ, RZ, R43 ;  /* 0x000000ffff757224 */ /* 0x000fe400078e002b */
[----:B------:R-:W-:-:S02]  /*5cc0*/  IMAD.MOV.U32 R42, RZ, RZ, R112 ;  /* 0x000000ffff2a7224 */ /* 0x000fc400078e0070 */
[----:B------:R-:W-:Y:S02]  /*5cd0*/  IMAD.MOV.U32 R43, RZ, RZ, R123 ;  /* 0x000000ffff2b7224 */ /* 0x000fe400078e007b */
[C---:B------:R-:W-:Y:S01]  /*5ce0*/  IMAD.WIDE R40, R14.reuse, 0x2, R40 ;  /* 0x000000020e287825 */ /* 0x040fe200078e0228 */
[----:B------:R0:W-:Y:S03]  /*5cf0*/  STS.U16 [R8+0x7e00], R44 ;  /* 0x007e002c08007388 */ /* 0x0001e60000000400 */
[----:B------:R-:W-:Y:S01]  /*5d00*/  IMAD.WIDE R42, R14, 0x2, R42 ;  /* 0x000000020e2a7825 */ /* 0x000fe200078e022a */
[----:B------:R-:W-:-:S03]  /*5d10*/  MOV R125, R41 ;  /* 0x00000029007d7202 */ /* 0x000fc60000000f00 */
[----:B------:R-:W-:Y:S02]  /*5d20*/  IMAD.MOV.U32 R114, RZ, RZ, R40 ;  /* 0x000000ffff727224 */ /* 0x000fe400078e0028 */
[----:B------:R-:W-:Y:S02]  /*5d30*/  IMAD.MOV.U32 R40, RZ, RZ, R120 ;  /* 0x000000ffff287224 */ /* 0x000fe400078e0078 */
[----:B0-----:R-:W-:Y:S02]  /*5d40*/  IMAD.MOV.U32 R44, RZ, RZ, R32 ;  /* 0x000000ffff2c7224 */ /* 0x001fe400078e0020 */
[----:B------:R-:W-:Y:S02]  /*5d50*/  IMAD.MOV.U32 R41, RZ, RZ, R131 ;  /* 0x000000ffff297224 */ /* 0x000fe400078e0083 */
[----:B------:R-:W-:Y:S02]  /*5d60*/  IMAD.MOV.U32 R112, RZ, RZ, R42 ;  /* 0x000000ffff707224 */ /* 0x000fe400078e002a */
[----:B------:R-:W-:-:S02]  /*5d70*/  IMAD.MOV.U32 R123, RZ, RZ, R43 ;  /* 0x000000ffff7b7224 */ /* 0x000fc400078e002b */
[----:B------:R-:W-:Y:S02]  /*5d80*/  IMAD.MOV.U32 R42, RZ, RZ, R118 ;  /* 0x000000ffff2a7224 */ /* 0x000fe400078e0076 */
[----:B------:R-:W-:Y:S02]  /*5d90*/  IMAD.MOV.U32 R43, RZ, RZ, R129 ;  /* 0x000000ffff2b7224 */ /* 0x000fe400078e0081 */
[----:B------:R-:W-:-:S04]  /*5da0*/  IMAD.WIDE R40, R14, 0x2, R40 ;  /* 0x000000020e287825 */ /* 0x000fc800078e0228 */
[----:B------:R-:W-:-:S04]  /*5db0*/  IMAD.WIDE R42, R14, 0x2, R42 ;  /* 0x000000020e2a7825 */ /* 0x000fc800078e022a */
[----:B------:R-:W-:Y:S01]  /*5dc0*/  IMAD.MOV.U32 R131, RZ, RZ, R41 ;  /* 0x000000ffff837224 */ /* 0x000fe200078e0029 */
[----:B------:R-:W-:Y:S01]  /*5dd0*/  MOV R41, R137 ;  /* 0x0000008900297202 */ /* 0x000fe20000000f00 */
[----:B------:R-:W-:Y:S02]  /*5de0*/  IMAD.MOV.U32 R120, RZ, RZ, R40 ;  /* 0x000000ffff787224 */ /* 0x000fe400078e0028 */
[----:B------:R-:W-:Y:S02]  /*5df0*/  IMAD.MOV.U32 R118, RZ, RZ, R42 ;  /* 0x000000ffff767224 */ /* 0x000fe400078e002a */
[----:B------:R-:W-:Y:S02]  /*5e00*/  IMAD.MOV.U32 R129, RZ, RZ, R43 ;  /* 0x000000ffff817224 */ /* 0x000fe400078e002b */
[----:B------:R-:W-:Y:S02]  /*5e10*/  IMAD.MOV.U32 R40, RZ, RZ, R126 ;  /* 0x000000ffff287224 */ /* 0x000fe400078e007e */
[----:B------:R-:W-:-:S02]  /*5e20*/  IMAD.MOV.U32 R42, RZ, RZ, R124 ;  /* 0x000000ffff2a7224 */ /* 0x000fc400078e007c */
[----:B------:R-:W-:Y:S01]  /*5e30*/  IMAD.MOV.U32 R43, RZ, RZ, R135 ;  /* 0x000000ffff2b7224 */ /* 0x000fe200078e0087 */
[----:B------:R-:W-:Y:S01]  /*5e40*/  STS.U16 [R8+0x400], R249 ;  /* 0x000400f908007388 */ /* 0x000fe20000000400 */
[----:B------:R-:W-:-:S03]  /*5e50*/  IMAD.WIDE R40, R14, 0x2, R40 ;  /* 0x000000020e287825 */ /* 0x000fc600078e0228 */
[----:B------:R-:W-:Y:S01]  /*5e60*/  STS.U16 [R8+0x600], R248 ;  /* 0x000600f808007388 */ /* 0x000fe20000000400 */
[----:B------:R-:W-:-:S03]  /*5e70*/  IMAD.WIDE R42, R14, 0x2, R42 ;  /* 0x000000020e2a7825 */ /* 0x000fc600078e022a */
[----:B------:R-:W-:Y:S04]  /*5e80*/  STS.U16 [R8+0x800], R247 ;  /* 0x000800f708007388 */ /* 0x000fe80000000400 */
        /* <DEDUP_REMOVED lines=14> */
[----:B---3--:R0:W-:Y:S02]  /*5f70*/  STS.U16 [R8+0x7600], R45 ;  /* 0x0076002d08007388 */ /* 0x0081e40000000400 */
[----:B0-----:R-:W-:-:S04]  /*5f80*/  IMAD.MOV.U32 R45, RZ, RZ, R115 ;  /* 0x000000ffff2d7224 */ /* 0x001fc800078e0073 */
[----:B------:R-:W-:-:S04]  /*5f90*/  IMAD.WIDE R44, R14, 0x2, R44 ;  /* 0x000000020e2c7825 */ /* 0x000fc800078e022c */
[----:B------:R-:W-:Y:S02]  /*5fa0*/  IMAD.MOV.U32 R32, RZ, RZ, R44 ;  /* 0x000000ffff207224 */ /* 0x000fe400078e002c */
[----:B------:R-:W-:Y:S02]  /*5fb0*/  IMAD.MOV.U32 R115, RZ, RZ, R45 ;  /* 0x000000ffff737224 */ /* 0x000fe400078e002d */
[----:B------:R-:W-:Y:S02]  /*5fc0*/  IMAD.MOV.U32 R44, RZ, RZ, R38 ;  /* 0x000000ffff2c7224 */ /* 0x000fe400078e0026 */
[----:B------:R-:W-:Y:S01]  /*5fd0*/  IMAD.MOV.U32 R45, RZ, RZ, R121 ;  /* 0x000000ffff2d7224 */ /* 0x000fe200078e0079 */
[----:B------:R-:W-:Y:S03]  /*5fe0*/  STS.U16 [R8+0x2600], R232 ;  /* 0x002600e808007388 */ /* 0x000fe60000000400 */
[----:B------:R-:W-:Y:S01]  /*5ff0*/  IMAD.WIDE R44, R14, 0x2, R44 ;  /* 0x000000020e2c7825 */ /* 0x000fe200078e022c */
[----:B------:R-:W-:Y:S04]  /*6000*/  STS.U16 [R8+0x2800], R231 ;  /* 0x002800e708007388 */ /* 0x000fe80000000400 */
[----:B------:R-:W-:Y:S01]  /*6010*/  STS.U16 [R8+0x2a00], R230 ;  /* 0x002a00e608007388 */ /* 0x000fe20000000400 */
[----:B------:R-:W-:-:S03]  /*6020*/  IMAD.MOV.U32 R38, RZ, RZ, R44 ;  /* 0x000000ffff267224 */ /* 0x000fc600078e002c */
[----:B------:R-:W-:Y:S01]  /*6030*/  STS.U16 [R8+0x2c00], R229 ;  /* 0x002c00e508007388 */ /* 0x000fe20000000400 */
[----:B------:R-:W-:-:S03]  /*6040*/  IMAD.MOV.U32 R121, RZ, RZ, R45 ;  /* 0x000000ffff797224 */ /* 0x000fc600078e002d */
[----:B------:R-:W-:Y:S01]  /*6050*/  STS.U16 [R8+0x2e00], R228 ;  /* 0x002e00e408007388 */ /* 0x000fe20000000400 */
[----:B------:R-:W-:-:S03]  /*6060*/  IMAD.MOV.U32 R44, RZ, RZ, R116 ;  /* 0x000000ffff2c7224 */ /* 0x000fc600078e0074 */
[----:B------:R-:W-:Y:S01]  /*6070*/  STS.U16 [R8+0x3000], R227 ;  /* 0x003000e308007388 */ /* 0x000fe20000000400 */
[----:B------:R-:W-:-:S03]  /*6080*/  IMAD.MOV.U32 R45, RZ, RZ, R127 ;  /* 0x000000ffff2d7224 */ /* 0x000fc600078e007f */
        /* <DEDUP_REMOVED lines=34> */
[----:B--2---:R-:W-:Y:S04]  /*62b0*/  STS.U16 [R8+0x7800], R48 ;  /* 0x0078003008007388 */ /* 0x004fe80000000400 */
[----:B------:R-:W-:Y:S04]  /*62c0*/  STS.U16 [R8+0x7a00], R47 ;  /* 0x007a002f08007388 */ /* 0x000fe80000000400 */
[----:B------:R-:W-:Y:S01]  /*62d0*/  STS.U16 [R8+0x7c00], R46 ;  /* 0x007c002e08007388 */ /* 0x000fe20000000400 */
[----:B------:R-:W-:-:S03]  /*62e0*/  IMAD.MOV.U32 R126, RZ, RZ, R40 ;  /* 0x000000ffff7e7224 */ /* 0x000fc600078e0028 */
[----:B------:R-:W-:Y:S01]  /*62f0*/  BAR.SYNC.DEFER_BLOCKING 0x0 ;  /* 0x0000000000007b1d */ /* 0x000fe20000010000 */
[----:B------:R-:W-:Y:S02]  /*6300*/  IMAD.MOV.U32 R137, RZ, RZ, R41 ;  /* 0x000000ffff897224 */ /* 0x000fe400078e0029 */
[----:B------:R-:W-:Y:S02]  /*6310*/  IMAD.MOV.U32 R124, RZ, RZ, R42 ;  /* 0x000000ffff7c7224 */ /* 0x000fe400078e002a */
[----:B------:R-:W-:Y:S02]  /*6320*/  IMAD.MOV.U32 R135, RZ, RZ, R43 ;  /* 0x000000ffff877224 */ /* 0x000fe400078e002b */
[----:B------:R-:W-:Y:S02]  /*6330*/  IMAD.MOV.U32 R40, RZ, RZ, R132 ;  /* 0x000000ffff287224 */ /* 0x000fe400078e0084 */
[----:B------:R-:W-:Y:S02]  /*6340*/  IMAD.MOV.U32 R41, RZ, RZ, R143 ;  /* 0x000000ffff297224 */ /* 0x000fe400078e008f */
[----:B------:R-:W-:-:S02]  /*6350*/  IMAD.MOV.U32 R42, RZ, RZ, R130 ;  /* 0x000000ffff2a7224 */ /* 0x000fc400078e0082 */
[----:B------:R-:W-:Y:S02]  /*6360*/  IMAD.MOV.U32 R43, RZ, RZ, R141 ;  /* 0x000000ffff2b7224 */ /* 0x000fe400078e008d */
[----:B------:R-:W-:-:S04]  /*6370*/  IMAD.WIDE R44, R14, 0x2, R44 ;  /* 0x000000020e2c7825 */ /* 0x000fc800078e022c */
[----:B------:R-:W-:-:S04]  /*6380*/  IMAD.WIDE R40, R14, 0x2, R40 ;  /* 0x000000020e287825 */ /* 0x000fc800078e0228 */
[----:B------:R-:W-:Y:S01]  /*6390*/  IMAD.WIDE R42, R14, 0x2, R42 ;  /* 0x000000020e2a7825 */ /* 0x000fe200078e022a */
[----:B------:R-:W-:Y:S01]  /*63a0*/  MOV R143, R41 ;  /* 0x00000029008f7202 */ /* 0x000fe20000000f00 */
[----:B------:R-:W-:Y:S02]  /*63b0*/  LDSM.16.MT88.4 R76, [R11+0x8000] ;  /* 0x008000000b4c783b */ /* 0x000fe40000004200 */
[----:B------:R-:W-:Y:S02]  /*63c0*/  IMAD.MOV.U32 R116, RZ, RZ, R44 ;  /* 0x000000ffff747224 */ /* 0x000fe400078e002c */
[----:B------:R-:W-:Y:S01]  /*63d0*/  IMAD.MOV.U32 R127, RZ, RZ, R45 ;  /* 0x000000ffff7f7224 */ /* 0x000fe200078e002d */
[----:B------:R-:W0:Y:S01]  /*63e0*/  LDSM.16.M88.4 R48, [R9+0x4000] ;  /* 0x004000000930783b */ /* 0x000e220000000200 */
[----:B------:R-:W-:Y:S02]  /*63f0*/  IMAD.MOV.U32 R44, RZ, RZ, R122 ;  /* 0x000000ffff2c7224 */ /* 0x000fe400078e007a */
[----:B------:R-:W-:Y:S01]  /*6400*/  IMAD.MOV.U32 R45, RZ, RZ, R133 ;  /* 0x000000ffff2d7224 */ /* 0x000fe200078e0085 */
[----:B------:R-:W-:Y:S01]  /*6410*/  LDSM.16.M88.4 R52, [R9+0x3000] ;  /* 0x003000000934783b */ /* 0x000fe20000000200 */
[----:B------:R-:W-:-:S02]  /*6420*/  IMAD.MOV.U32 R130, RZ, RZ, R42 ;  /* 0x000000ffff827224 */ /* 0x000fc400078e002a */
[----:B------:R-:W-:Y:S01]  /*6430*/  IMAD.MOV.U32 R141, RZ, RZ, R43 ;  /* 0x000000ffff8d7224 */ /* 0x000fe200078e002b */
[----:B------:R-:W-:Y:S01]  /*6440*/  LDSM.16.M88.4 R64, [R9] ;  /* 0x000000000940783b */ /* 0x000fe20000000200 */
[----:B------:R-:W-:Y:S02]  /*6450*/  IMAD.MOV.U32 R132, RZ, RZ, R40 ;  /* 0x000000ffff847224 */ /* 0x000fe400078e0028 */
[----:B------:R-:W-:Y:S01]  /*6460*/  IMAD.MOV.U32 R42, RZ, RZ, R136 ;  /* 0x000000ffff2a7224 */ /* 0x000fe200078e0088 */
[----:B------:R-:W-:Y:S01]  /*6470*/  LDSM.16.M88.4 R60, [R9+0x1000] ;  /* 0x00100000093c783b */ /* 0x000fe20000000200 */
[----:B------:R-:W-:Y:S02]  /*6480*/  IMAD.MOV.U32 R43, RZ, RZ, R147 ;  /* 0x000000ffff2b7224 */ /* 0x000fe400078e0093 */
[----:B------:R-:W-:Y:S01]  /*6490*/  IMAD.MOV.U32 R40, RZ, RZ, R138 ;  /* 0x000000ffff287224 */ /* 0x000fe200078e008a */
[----:B------:R-:W-:Y:S01]  /*64a0*/  LDSM.16.M88.4 R56, [R9+0x2000] ;  /* 0x002000000938783b */ /* 0x000fe20000000200 */
[----:B------:R-:W-:-:S02]  /*64b0*/  IMAD.MOV.U32 R41, RZ, RZ, R149 ;  /* 0x000000ffff297224 */ /* 0x000fc400078e0095 */
[C---:B------:R-:W-:Y:S01]  /*64c0*/  IMAD.WIDE R44, R14.reuse, 0x2, R44 ;  /* 0x000000020e2c7825 */ /* 0x040fe200078e022c */
[----:B------:R-:W-:Y:S03]  /*64d0*/  LDSM.16.M88.4 R80, [R9+0x7000] ;  /* 0x007000000950783b */ /* 0x000fe60000000200 */
[C---:B------:R-:W-:Y:S01]  /*64e0*/  IMAD.WIDE R42, R14.reuse, 0x2, R42 ;  /* 0x000000020e2a7825 */ /* 0x040fe200078e022a */
[----:B------:R-:W-:Y:S03]  /*64f0*/  LDSM.16.MT88.4 R72, [R11+0x8200] ;  /* 0x008200000b48783b */ /* 0x000fe60000004200 */
        /* <DEDUP_REMOVED lines=8> */
[----:B------:R-:W-:Y:S02]  /*6580*/  IMAD.MOV.U32 R149, RZ, RZ, R41 ;  /* 0x000000ffff957224 */ /* 0x000fe400078e0029 */
[----:B------:R-:W-:Y:S01]  /*6590*/  IMAD.WIDE R44, R14, 0x2, R44 ;  /* 0x000000020e2c7825 */ /* 0x000fe200078e022c */
[----:B------:R-:W1:Y:S03]  /*65a0*/  LDSM.16.M88.4 R40, [R9+0x6000] ;  /* 0x006000000928783b */ /* 0x000e660000000200 */
[----:B------:R-:W-:Y:S02]  /*65b0*/  IMAD.MOV.U32 R128, RZ, RZ, R44 ;  /* 0x000000ffff807224 */ /* 0x000fe400078e002c */
[----:B------:R-:W-:-:S02]  /*65c0*/  IMAD.MOV.U32 R139, RZ, RZ, R45 ;  /* 0x000000ffff8b7224 */ /* 0x000fc400078e002d */
[----:B------:R-:W2:Y:S01]  /*65d0*/  LDSM.16.M88.4 R44, [R9+0x5000] ;  /* 0x00500000092c783b */ /* 0x000ea20000000200 */
[----:B0-----:R-:W-:Y:S07]  /*65e0*/  HMMA.16816.F32.BF16 R92, R76, R48, R92 ;  /* 0x000000304c5c723c */ /* 0x001fee000004185c */
[----:B------:R-:W-:Y:S02]  /*65f0*/  IMAD.MOV.U32 R48, RZ, RZ, R150 ;  /* 0x000000ffff307224 */ /* 0x000fe400078e0096 */
[----:B------:R-:W-:-:S04]  /*6600*/  IMAD.MOV.U32 R49, RZ, RZ, R161 ;  /* 0x000000ffff317224 */ /* 0x000fc800078e00a1 */
[C---:B------:R-:W-:Y:S01]  /*6610*/  IMAD.WIDE R48, R14.reuse, 0x2, R48 ;  /* 0x000000020e307825 */ /* 0x040fe200078e0230 */
[C---:B-1----:R-:W-:Y:S07]  /*6620*/  HMMA.16816.F32.BF16 R84, R76.reuse, R40, R84 ;  /* 0x000000284c54723c */ /* 0x042fee0000041854 */
[----:B------:R-:W-:Y:S01]  /*6630*/  MOV R41, R173 ;  /* 0x000000ad00297202 */ /* 0x000fe20000000f00 */
[----:B------:R-:W-:Y:S01]  /*6640*/  IMAD.MOV.U32 R40, RZ, RZ, R162 ;  /* 0x000000ffff287224 */ /* 0x000fe200078e00a2 */
[----:B--2---:R-:W-:Y:S03]  /*6650*/  HMMA.16816.F32.BF16 R88, R76, R44, R88 ;  /* 0x0000002c4c58723c */ /* 0x004fe60000041858 */
[----:B------:R-:W-:-:S04]  /*6660*/  IMAD.WIDE R40, R14, 0x2, R40 ;  /* 0x000000020e287825 */ /* 0x000fc800078e0228 */
[----:B------:R-:W-:Y:S02]  /*6670*/  IMAD.MOV.U32 R44, RZ, RZ, R156 ;  /* 0x000000ffff2c7224 */ /* 0x000fe400078e009c */
[----:B------:R-:W-:Y:S02]  /*6680*/  IMAD.MOV.U32 R45, RZ, RZ, R167 ;  /* 0x000000ffff2d7224 */ /* 0x000fe400078e00a7 */
[----:B------:R-:W-:Y:S02]  /*6690*/  IMAD.MOV.U32 R162, RZ, RZ, R40 ;  /* 0x000000ffffa27224 */ /* 0x000fe400078e0028 */
[----:B------:R-:W-:Y:S02]  /*66a0*/  IMAD.MOV.U32 R173, RZ, RZ, R41 ;  /* 0x000000ffffad7224 */ /* 0x000fe400078e0029 */
[----:B------:R-:W-:-:S04]  /*66b0*/  IMAD.WIDE R44, R14, 0x2, R44 ;  /* 0x000000020e2c7825 */ /* 0x000fc800078e022c */
[----:B------:R-:W-:Y:S02]  /*66c0*/  IMAD.MOV.U32 R40, RZ, RZ, R168 ;  /* 0x000000ffff287224 */ /* 0x000fe400078e00a8 */
[----:B------:R-:W-:Y:S02]  /*66d0*/  IMAD.MOV.U32 R41, RZ, RZ, R179 ;  /* 0x000000ffff297224 */ /* 0x000fe400078e00b3 */
[----:B------:R-:W-:Y:S02]  /*66e0*/  IMAD.MOV.U32 R156, RZ, RZ, R44 ;  /* 0x000000ffff9c7224 */ /* 0x000fe400078e002c */
[----:B------:R-:W-:Y:S02]  /*66f0*/  IMAD.MOV.U32 R167, RZ, RZ, R45 ;  /* 0x000000ffffa77224 */ /* 0x000fe400078e002d */
[----:B------:R-:W-:-:S04]  /*6700*/  IMAD.WIDE R40, R14, 0x2, R40 ;  /* 0x000000020e287825 */ /* 0x000fc800078e0228 */
[----:B------:R-:W-:Y:S02]  /*6710*/  IMAD.MOV.U32 R44, RZ, RZ, R160 ;  /* 0x000000ffff2c7224 */ /* 0x000fe400078e00a0 */
[----:B------:R-:W-:Y:S01]  /*6720*/  IMAD.MOV.U32 R45, RZ, RZ, R171 ;  /* 0x000000ffff2d7224 */ /* 0x000fe200078e00ab */
[----:B------:R-:W-:Y:S01]  /*6730*/  MOV R179, R41 ;  /* 0x0000002900b37202 */ /* 0x000fe20000000f00 */
[----:B------:R-:W-:Y:S02]  /*6740*/  IMAD.MOV.U32 R168, RZ, RZ, R40 ;  /* 0x000000ffffa87224 */ /* 0x000fe400078e0028 */
[----:B------:R-:W-:Y:S01]  /*6750*/  IMAD.WIDE R44, R14, 0x2, R44 ;  /* 0x000000020e2c7825 */ /* 0x000fe200078e022c */
[----:B------:R-:W-:-:S03]  /*6760*/  MOV R161, R49 ;  /* 0x0000003100a17202 */ /* 0x000fc60000000f00 */
        /* <DEDUP_REMOVED lines=8> */
[----:B------:R-:W-:Y:S02]  /*67f0*/  IMAD.MOV.U32 R45, RZ, RZ, R177 ;  /* 0x000000ffff2d7224 */ /* 0x000fe400078e00b1 */
[----:B------:R-:W-:-:S04]  /*6800*/  IMAD.WIDE R40, R14, 0x2, R40 ;  /* 0x000000020e287825 */ /* 0x000fc800078e0228 */
        /* <DEDUP_REMOVED lines=12> */
[----:B------:R-:W-:Y:S02]  /*68d0*/  IMAD.MOV.U32 R44, RZ, RZ, R172 ;  /* 0x000000ffff2c7224 */ /* 0x000fe400078e00ac */
[----:B------:R-:W-:Y:S02]  /*68e0*/  IMAD.MOV.U32 R45, RZ, RZ, R183 ;  /* 0x000000ffff2d7224 */ /* 0x000fe400078e00b7 */
[----:B------:R-:W-:-:S04]  /*68f0*/  IMAD.WIDE R40, R14, 0x2, R40 ;  /* 0x000000020e287825 */ /* 0x000fc800078e0228 */
[----:B------:R-:W-:-:S04]  /*6900*/  IMAD.WIDE R48, R14, 0x2, R48 ;  /* 0x000000020e307825 */ /* 0x000fc800078e0230 */
        /* <DEDUP_REMOVED lines=12> */
[----:B------:R-:W-:-:S02]  /*69d0*/  IMAD.MOV.U32 R45, RZ, RZ, R189 ;  /* 0x000000ffff2d7224 */ /* 0x000fc400078e00bd */
[----:B------:R-:W-:-:S04]  /*69e0*/  IMAD.WIDE R40, R14, 0x2, R40 ;  /* 0x000000020e287825 */ /* 0x000fc800078e0228 */
[----:B------:R-:W-:Y:S01]  /*69f0*/  IMAD.WIDE R48, R14, 0x2, R48 ;  /* 0x000000020e307825 */ /* 0x000fe200078e0230 */
[----:B------:R-:W-:-:S03]  /*6a00*/  MOV R197, R41 ;  /* 0x0000002900c57202 */ /* 0x000fc60000000f00 */
        /* <DEDUP_REMOVED lines=27> */
[C---:B------:R-:W-:Y:S01]  /*6bc0*/  IMAD.WIDE R40, R14.reuse, 0x2, R40 ;  /* 0x000000020e287825 */ /* 0x040fe200078e0228 */
[----:B------:R-:W-:Y:S03]  /*6bd0*/  HMMA.16816.F32.BF16 R96, R76, R52, R96 ;  /* 0x000000344c60723c */ /* 0x000fe60000041860 */
[----:B------:R-:W-:-:S04]  /*6be0*/  IMAD.WIDE R48, R14, 0x2, R48 ;  /* 0x000000020e307825 */ /* 0x000fc800078e0230 */
[----:B------:R-:W-:Y:S01]  /*6bf0*/  IMAD.WIDE R44, R14, 0x2, R44 ;  /* 0x000000020e2c7825 */ /* 0x000fe200078e022c */
[C---:B------:R-:W-:Y:S01]  /*6c00*/  HMMA.16816.F32.BF16 R108, R76.reuse, R64, R108 ;  /* 0x000000404c6c723c */ /* 0x040fe2000004186c */
[----:B------:R-:W-:Y:S02]  /*6c10*/  MOV R53, R155 ;  /* 0x0000009b00357202 */ /* 0x000fe40000000f00 */
[----:B------:R-:W-:Y:S02]  /*6c20*/  IMAD.MOV.U32 R198, RZ, RZ, R40 ;  /* 0x000000ffffc67224 */ /* 0x000fe400078e0028 */
[----:B------:R-:W-:Y:S02]  /*6c30*/  IMAD.MOV.U32 R209, RZ, RZ, R41 ;  /* 0x000000ffffd17224 */ /* 0x000fe400078e0029 */
[----:B------:R-:W-:Y:S01]  /*6c40*/  IMAD.MOV.U32 R176, RZ, RZ, R48 ;  /* 0x000000ffffb07224 */ /* 0x000fe200078e0030 */
[----:B------:R-:W-:Y:S01]  /*6c50*/  HMMA.16816.F32.BF16 R104, R76, R60, R104 ;  /* 0x0000003c4c68723c */ /* 0x000fe20000041868 */
[----:B------:R-:W-:-:S02]  /*6c60*/  IMAD.MOV.U32 R187, RZ, RZ, R49 ;  /* 0x000000ffffbb7224 */ /* 0x000fc400078e0031 */
[----:B------:R-:W-:Y:S02]  /*6c70*/  IMAD.MOV.U32 R190, RZ, RZ, R44 ;  /* 0x000000ffffbe7224 */ /* 0x000fe400078e002c */
[----:B------:R-:W-:Y:S02]  /*6c80*/  IMAD.MOV.U32 R201, RZ, RZ, R45 ;  /* 0x000000ffffc97224 */ /* 0x000fe400078e002d */
[----:B------:R-:W-:Y:S01]  /*6c90*/  IMAD.MOV.U32 R40, RZ, RZ, R204 ;  /* 0x000000ffff287224 */ /* 0x000fe200078e00cc */
[----:B------:R-:W-:Y:S01]  /*6ca0*/  HMMA.16816.F32.BF16 R100, R76, R56, R100 ;  /* 0x000000384c64723c */ /* 0x000fe20000041864 */
[----:B------:R-:W-:Y:S02]  /*6cb0*/  IMAD.MOV.U32 R41, RZ, RZ, R215 ;  /* 0x000000ffff297224 */ /* 0x000fe400078e00d7 */
[----:B------:R-:W-:Y:S02]  /*6cc0*/  IMAD.MOV.U32 R250, RZ, RZ, R22 ;  /* 0x000000fffffa7224 */ /* 0x000fe400078e0016 */
[----:B------:R-:W-:-:S02]  /*6cd0*/  IMAD.MOV.U32 R251, RZ, RZ, R29 ;  /* 0x000000fffffb7224 */ /* 0x000fc400078e001d */
[----:B------:R-:W-:Y:S01]  /*6ce0*/  IMAD.MOV.U32 R56, RZ, RZ, R134 ;  /* 0x000000ffff387224 */ /* 0x000fe200078e0086 */
[----:B------:R-:W-:Y:S01]  /*6cf0*/  HMMA.16816.F32.BF16 R68, R76, R80, R68 ;  /* 0x000000504c44723c */ /* 0x000fe20000041844 */
[----:B------:R-:W-:Y:S02]  /*6d00*/  IMAD.MOV.U32 R57, RZ, RZ, R145 ;  /* 0x000000ffff397224 */ /* 0x000fe400078e0091 */
[----:B------:R-:W-:Y:S02]  /*6d10*/  IMAD.MOV.U32 R52, RZ, RZ, R144 ;  /* 0x000000ffff347224 */ /* 0x000fe400078e0090 */
[----:B------:R-:W-:Y:S02]  /*6d20*/  IMAD.MOV.U32 R48, RZ, RZ, R182 ;  /* 0x000000ffff307224 */ /* 0x000fe400078e00b6 */
[----:B------:R-:W-:Y:S02]  /*6d30*/  IMAD.MOV.U32 R49, RZ, RZ, R193 ;  /* 0x000000ffff317224 */ /* 0x000fe400078e00c1 */
[----:B------:R-:W-:-:S02]  /*6d40*/  IMAD.MOV.U32 R44, RZ, RZ, R196 ;  /* 0x000000ffff2c7224 */ /* 0x000fc400078e00c4 */
[----:B------:R-:W-:Y:S02]  /*6d50*/  IMAD.MOV.U32 R45, RZ, RZ, R207 ;  /* 0x000000ffff2d7224 */ /* 0x000fe400078e00cf */
[C---:B------:R-:W-:Y:S01]  /*6d60*/  IMAD.WIDE R40, R14.reuse, 0x2, R40 ;  /* 0x000000020e287825 */ /* 0x040fe200078e0228 */
[----:B------:R-:W-:Y:S03]  /*6d70*/  HMMA.16816.F32.BF16 R84, R72, R42, R84 ;  /* 0x0000002a4854723c */ /* 0x000fe60000041854 */
[----:B------:R-:W-:Y:S01]  /*6d80*/  IMAD.WIDE R250, R14, 0x2, R250 ;  /* 0x000000020efa7825 */ /* 0x000fe200078e02fa */
[----:B------:R-:W-:-:S03]  /*6d90*/  IADD3 R18, R18, -0x1, RZ ;  /* 0xffffffff12127810 */ /* 0x000fc60007ffe0ff */
[----:B------:R-:W-:-:S04]  /*6da0*/  IMAD.WIDE R56, R14, 0x2, R56 ;  /* 0x000000020e387825 */ /* 0x000fc800078e0238 */
[----:B------:R-:W-:-:S04]  /*6db0*/  IMAD.WIDE R52, R14, 0x2, R52 ;  /* 0x000000020e347825 */ /* 0x000fc800078e0234 */
[----:B------:R-:W-:-:S04]  /*6dc0*/  IMAD.WIDE R48, R14, 0x2, R48 ;  /* 0x000000020e307825 */ /* 0x000fc800078e0230 */
        /* <DEDUP_REMOVED lines=26> */
[----:B------:R-:W-:Y:S01]  /*6f70*/  IMAD.MOV.U32 R41, RZ, RZ, R218 ;  /* 0x000000ffff297224 */ /* 0x000fe200078e00da */
[----:B------:R-:W-:Y:S01]  /*6f80*/  ISETP.NE.U32.AND P0, PT, R18, RZ, PT ;  /* 0x000000ff1200720c */ /* 0x000fe20003f05070 */
[----:B------:R-:W-:-:S04]  /*6f90*/  IMAD.WIDE R42, R14, 0x2, R42 ;  /* 0x000000020e2a7825 */ /* 0x000fc800078e022a */
[----:B------:R-:W-:-:S04]  /*6fa0*/  IMAD.WIDE R250, R14, 0x2, R250 ;  /* 0x000000020efa7825 */ /* 0x000fc800078e02fa */
[----:B------:R-:W-:-:S04]  /*6fb0*/  IMAD.WIDE R56, R14, 0x2, R56 ;  /* 0x000000020e387825 */ /* 0x000fc800078e0238 */
[----:B------:R-:W-:-:S04]  /*6fc0*/  IMAD.WIDE R52, R14, 0x2, R52 ;  /* 0x000000020e347825 */ /* 0x000fc800078e0234 */
[----:B------:R-:W-:-:S04]  /*6fd0*/  IMAD.WIDE R48, R14, 0x2, R48 ;  /* 0x000000020e307825 */ /* 0x000fc800078e0230 */
[----:B------:R-:W-:-:S04]  /*6fe0*/  IMAD.WIDE R44, R14, 0x2, R44 ;  /* 0x000000020e2c7825 */ /* 0x000fc800078e022c */
[----:B------:R-:W-:Y:S01]  /*6ff0*/  IMAD.WIDE R40, R14, 0x2, R40 ;  /* 0x000000020e287825 */ /* 0x000fe200078e0228 */
[----:B------:R-:W-:Y:S03]  /*7000*/  HMMA.16816.F32.BF16 R88, R72, R46, R88 ;  /* 0x0000002e4858723c */ /* 0x000fe60000041858 */
        /* <DEDUP_REMOVED lines=32> */
[----:B------:R-:W-:Y:S01]  /*7210*/  IMAD.WIDE R42, R14, 0x2, R42 ;  /* 0x000000020e2a7825 */ /* 0x000fe200078e022a */
[----:B------:R-:W-:Y:S01]  /*7220*/  HMMA.16816.F32.BF16 R108, R72, R66, R108 ;  /* 0x00000042486c723c */ /* 0x000fe2000004186c */
[----:B------:R-:W-:-:S02]  /*7230*/  UIADD3 UR4, UR4, -0x20, URZ ;  /* 0xffffffe004047890 */ /* 0x000fc4000fffe03f */
[----:B------:R-:W-:-:S04]  /*7240*/  IMAD.WIDE R250, R14, 0x2, R250 ;  /* 0x000000020efa7825 */ /* 0x000fc800078e02fa */
[C---:B------:R-:W-:Y:S01]  /*7250*/  IMAD.WIDE R60, R14.reuse, 0x2, R60 ;  /* 0x000000020e3c7825 */ /* 0x040fe200078e023c */
[----:B------:R-:W-:Y:S03]  /*7260*/  HMMA.16816.F32.BF16 R104, R72, R62, R104 ;  /* 0x0000003e4868723c */ /* 0x000fe60000041868 */
[----:B------:R-:W-:-:S04]  /*7270*/  IMAD.WIDE R56, R14, 0x2, R56 ;  /* 0x000000020e387825 */ /* 0x000fc800078e0238 */
[C---:B------:R-:W-:Y:S01]  /*7280*/  IMAD.WIDE R52, R14.reuse, 0x2, R52 ;  /* 0x000000020e347825 */ /* 0x040fe200078e0234 */
[----:B------:R-:W-:Y:S03]  /*7290*/  HMMA.16816.F32.BF16 R100, R72, R58, R100 ;  /* 0x0000003a4864723c */ /* 0x000fe60000041864 */
[----:B------:R-:W-:-:S04]  /*72a0*/  IMAD.WIDE R48, R14, 0x2, R48 ;  /* 0x000000020e307825 */ /* 0x000fc800078e0230 */
[C---:B------:R-:W-:Y:S01]  /*72b0*/  IMAD.WIDE R46, R14.reuse, 0x2, R46 ;  /* 0x000000020e2e7825 */ /* 0x040fe200078e022e */
[----:B------:R-:W-:Y:S03]  /*72c0*/  HMMA.16816.F32.BF16 R96, R72, R54, R96 ;  /* 0x000000364860723c */ /* 0x000fe60000041860 */
[----:B------:R-:W-:-:S04]  /*72d0*/  IMAD.WIDE R44, R14, 0x2, R44 ;  /* 0x000000020e2c7825 */ /* 0x000fc800078e022c */
[----:B------:R-:W-:Y:S01]  /*72e0*/  IMAD.WIDE R40, R14, 0x2, R40 ;  /* 0x000000020e287825 */ /* 0x000fe200078e0228 */
[----:B------:R-:W-:Y:S01]  /*72f0*/  HMMA.16816.F32.BF16 R92, R72, R50, R92 ;  /* 0x00000032485c723c */ /* 0x000fe2000004185c */
[----:B------:R-:W-:Y:S02]  /*7300*/  MOV R212, R42 ;  /* 0x0000002a00d47202 */ /* 0x000fe40000000f00 */
[----:B------:R-:W-:Y:S02]  /*7310*/  IMAD.MOV.U32 R26, RZ, RZ, R250 ;  /* 0x000000ffff1a7224 */ /* 0x000fe400078e00fa */
[----:B------:R-:W-:-:S03]  /*7320*/  IMAD.MOV.U32 R37, RZ, RZ, R251 ;  /* 0x000000ffff257224 */ /* 0x000fc600078e00fb */
[----:B------:R-:W-:Y:S01]  /*7330*/  HMMA.16816.F32.BF16 R68, R72, R82, R68 ;  /* 0x000000524844723c */ /* 0x000fe20000041844 */
        /* <DEDUP_REMOVED lines=15> */
[----:B------:R-:W-:Y:S01]  /*7430*/  IMAD.WIDE R222, R15, 0x2, R222 ;  /* 0x000000020fde7825 */ /* 0x000fe200078e02de */
[----:B------:R-:W-:Y:S01]  /*7440*/  @!P0 CALL.REL.NOINC `(.L_x_2) ;  /* 0x0000001000008944 */ /* 0x000fe20003c00000 */
[----:B------:R-:W-:Y:S05]  /*7450*/  BRA `(.L_x_3) ;  /* 0xffffd51000007947 */ /* 0x000fea000383ffff */
.L_x_2:
[----:B------:R-:W-:Y:S02]  /*7460*/  F2FP.BF16.PACK_AB R8, R107, R111 ;  /* 0x0000006f6b08723e */ /* 0x000fe400000010ff */
[----:B------:R-:W-:Y:S02]  /*7470*/  F2FP.BF16.PACK_AB R12, R106, R110 ;  /* 0x0000006e6a0c723e */ /* 0x000fe400000010ff */
[----:B------:R-:W-:-:S02]  /*7480*/  F2FP.BF16.PACK_AB R16, R105, R109 ;  /* 0x0000006d6910723e */ /* 0x000fc400000010ff */
[----:B------:R-:W-:Y:S02]  /*7490*/  F2FP.BF16.PACK_AB R11, R71, R87 ;  /* 0x00000057470b723e */ /* 0x000fe400000010ff */
[----:B------:R-:W-:Y:S02]  /*74a0*/  F2FP.BF16.PACK_AB R10, R91, R95 ;  /* 0x0000005f5b0a723e */ /* 0x000fe400000010ff */
[----:B------:R-:W-:Y:S02]  /*74b0*/  F2FP.BF16.PACK_AB R9, R99, R103 ;  /* 0x000000676309723e */ /* 0x000fe400000010ff */
        /* <DEDUP_REMOVED lines=10> */
.L_x_1:
[----:B------:R-:W-:Y:S01]  /*7560*/  BAR.SYNC.DEFER_BLOCKING 0x0 ;  /* 0x0000000000007b1d */ /* 0x000fe20000010000 */
[----:B------:R-:W-:Y:S01]  /*7570*/  LOP3.LUT R7, R7, R6, RZ, 0xfc, !PT ;  /* 0x0000000607077212 */ /* 0x000fe200078efcff */
[----:B------:R-:W-:Y:S01]  /*7580*/  IMAD.SHL.U32 R4, R0, 0x200, RZ ;  /* 0x0000020000047824 */ /* 0x000fe200078e00ff */
[----:B------:R-:W-:Y:S01]  /*7590*/  ISETP.GE.AND P0, PT, R2, c[0x0][0x178], PT ;  /* 0x00005e0002007a0c */ /* 0x000fe20003f06270 */
[C---:B------:R-:W-:Y:S01]  /*75a0*/  IMAD.SHL.U32 R6, R0.reuse, 0x4, RZ ;  /* 0x0000000400067824 */ /* 0x040fe200078e00ff */
[----:B------:R-:W-:Y:S01]  /*75b0*/  LOP3.LUT R30, R5, 0x1e0, R221, 0xfe, !PT ;  /* 0x000001e0051e7812 */ /* 0x000fe200078efedd */
[----:B------:R-:W-:Y:S01]  /*75c0*/  IMAD.SHL.U32 R20, R0, 0x800, RZ ;  /* 0x0000080000147824 */ /* 0x000fe200078e00ff */
[----:B------:R-:W-:Y:S01]  /*75d0*/  LOP3.LUT R4, R4, 0x3000, RZ, 0xc0, !PT ;  /* 0x0000300004047812 */ /* 0x000fe200078ec0ff */
[----:B------:R-:W-:Y:S01]  /*75e0*/  IMAD R22, R2, c[0x0][0x194], RZ ;  /* 0x0000650002167a24 */ /* 0x000fe200078e02ff */
[----:B------:R-:W-:Y:S01]  /*75f0*/  LOP3.LUT R7, R7, 0x70, R6, 0x78, !PT ;  /* 0x0000007007077812 */ /* 0x000fe200078e7806 */
[----:B------:R-:W-:Y:S01]  /*7600*/  IMAD.MOV.U32 R53, RZ, RZ, c[0x0][0x198] ;  /* 0x00006600ff357624 */ /* 0x000fe200078e00ff */
[----:B------:R-:W-:-:S02]  /*7610*/  LOP3.LUT R20, R20, 0x3000, RZ, 0xc0, !PT ;  /* 0x0000300014147812 */ /* 0x000fc400078ec0ff */
[----:B------:R-:W-:Y:S01]  /*7620*/  LOP3.LUT R6, R6, 0x200, RZ, 0xc0, !PT ;  /* 0x0000020006067812 */ /* 0x000fe200078ec0ff */
[----:B------:R-:W-:Y:S01]  /*7630*/  IMAD.IADD R4, R4, 0x1, R7 ;  /* 0x0000000104047824 */ /* 0x000fe200078e0207 */
[----:B------:R-:W-:Y:S01]  /*7640*/  LOP3.LUT R2, R5, R221, RZ, 0xfc, !PT ;  /* 0x000000dd05027212 */ /* 0x000fe200078efcff */
[----:B------:R-:W-:Y:S01]  /*7650*/  IMAD R3, R3, 0x10, R20 ;  /* 0x0000001003037824 */ /* 0x000fe200078e0214 */
[C-C-:B------:R-:W-:Y:S02]  /*7660*/  LOP3.LUT R31, R5.reuse, 0x1c0, R221.reuse, 0xfe, !PT ;  /* 0x000001c0051f7812 */ /* 0x140fe400078efedd */
[--C-:B------:R-:W-:Y:S01]  /*7670*/  LOP3.LUT R32, R5, 0x1a0, R221.reuse, 0xfe, !PT ;  /* 0x000001a005207812 */ /* 0x100fe200078efedd */
[----:B------:R-:W-:Y:S01]  /*7680*/  IMAD R24, R2, c[0x0][0x198], RZ ;  /* 0x0000660002187a24 */ /* 0x000fe200078e02ff */
[----:B------:R-:W-:Y:S02]  /*7690*/  LOP3.LUT R3, R3, 0x60, R0, 0x78, !PT ;  /* 0x0000006003037812 */ /* 0x000fe400078e7800 */
[C-C-:B------:R-:W-:Y:S01]  /*76a0*/  LOP3.LUT R33, R5.reuse, 0x190, R221.reuse, 0xfe, !PT ;  /* 0x0000019005217812 */ /* 0x140fe200078efedd */
[----:B------:R-:W-:Y:S01]  /*76b0*/  STS.128 [R4], R104 ;  /* 0x0000006804007388 */ /* 0x000fe20000000c00 */
[C---:B------:R-:W-:Y:S01]  /*76c0*/  LOP3.LUT R34, R5.reuse, 0x180, R221, 0xfe, !PT ;  /* 0x0000018005227812 */ /* 0x040fe200078efedd */
[----:B------:R-:W-:Y:S01]  /*76d0*/  IMAD.IADD R6, R6, 0x1, R3 ;  /* 0x0000000106067824 */ /* 0x000fe200078e0203 */
[C-C-:B------:R-:W-:Y:S01]  /*76e0*/  LOP3.LUT R3, R5.reuse, 0x1d0, R221.reuse, 0xfe, !PT ;  /* 0x000001d005037812 */ /* 0x140fe200078efedd */
[----:B------:R-:W-:Y:S01]  /*76f0*/  STS.128 [R4+0x100], R16 ;  /* 0x0001001004007388 */ /* 0x000fe20000000c00 */
[----:B------:R-:W-:-:S02]  /*7700*/  LOP3.LUT R35, R5, 0x160, R221, 0xfe, !PT ;  /* 0x0000016005237812 */ /* 0x000fc400078efedd */
[C-C-:B------:R-:W-:Y:S01]  /*7710*/  LOP3.LUT R36, R5.reuse, 0x150, R221.reuse, 0xfe, !PT ;  /* 0x0000015005247812 */ /* 0x140fe200078efedd */
[----:B------:R-:W-:Y:S01]  /*7720*/  STS.128 [R4+0x80], R12 ;  /* 0x0000800c04007388 */ /* 0x000fe20000000c00 */
[C-C-:B------:R-:W-:Y:S02]  /*7730*/  LOP3.LUT R37, R5.reuse, 0x140, R221.reuse, 0xfe, !PT ;  /* 0x0000014005257812 */ /* 0x140fe400078efedd */
[C-C-:B------:R-:W-:Y:S01]  /*7740*/  LOP3.LUT R38, R5.reuse, 0x120, R221.reuse, 0xfe, !PT ;  /* 0x0000012005267812 */ /* 0x140fe200078efedd */
[----:B------:R-:W-:Y:S01]  /*7750*/  STS.128 [R4+0x180], R8 ;  /* 0x0001800804007388 */ /* 0x000fe20000000c00 */
[C-C-:B------:R-:W-:Y:S02]  /*7760*/  LOP3.LUT R39, R5.reuse, 0x110, R221.reuse, 0xfe, !PT ;  /* 0x0000011005277812 */ /* 0x140fe400078efedd */
[C-C-:B------:R-:W-:Y:S01]  /*7770*/  LOP3.LUT R40, R5.reuse, 0x100, R221.reuse, 0xfe, !PT ;  /* 0x0000010005287812 */ /* 0x140fe200078efedd */
[----:B------:R-:W-:Y:S01]  /*7780*/  BAR.SYNC.DEFER_BLOCKING 0x0 ;  /* 0x0000000000007b1d */ /* 0x000fe20000010000 */
[----:B------:R-:W-:-:S02]  /*7790*/  LOP3.LUT R41, R5, 0xe0, R221, 0xfe, !PT ;  /* 0x000000e005297812 */ /* 0x000fc400078efedd */
[C-C-:B------:R-:W-:Y:S02]  /*77a0*/  LOP3.LUT R42, R5.reuse, 0xd0, R221.reuse, 0xfe, !PT ;  /* 0x000000d0052a7812 */ /* 0x140fe400078efedd */
[C-C-:B------:R-:W-:Y:S02]  /*77b0*/  LOP3.LUT R43, R5.reuse, 0xc0, R221.reuse, 0xfe, !PT ;  /* 0x000000c0052b7812 */ /* 0x140fe400078efedd */
[C-C-:B------:R-:W-:Y:S02]  /*77c0*/  LOP3.LUT R27, R5.reuse, 0xa0, R221.reuse, 0xfe, !PT ;  /* 0x000000a0051b7812 */ /* 0x140fe400078efedd */
[C-C-:B------:R-:W-:Y:S02]  /*77d0*/  LOP3.LUT R44, R5.reuse, 0x90, R221.reuse, 0xfe, !PT ;  /* 0x00000090052c7812 */ /* 0x140fe400078efedd */
[C-C-:B------:R-:W-:Y:S02]  /*77e0*/  LOP3.LUT R45, R5.reuse, 0x80, R221.reuse, 0xfe, !PT ;  /* 0x00000080052d7812 */ /* 0x140fe400078efedd */
[----:B------:R-:W-:-:S02]  /*77f0*/  LOP3.LUT R46, R5, 0x60, R221, 0xfe, !PT ;  /* 0x00000060052e7812 */ /* 0x000fc400078efedd */
[C-C-:B------:R-:W-:Y:S02]  /*7800*/  LOP3.LUT R29, R5.reuse, 0x50, R221.reuse, 0xfe, !PT ;  /* 0x00000050051d7812 */ /* 0x140fe400078efedd */
[C-C-:B------:R-:W-:Y:S02]  /*7810*/  LOP3.LUT R20, R5.reuse, 0x40, R221.reuse, 0xfe, !PT ;  /* 0x0000004005147812 */ /* 0x140fe400078efedd */
[C-C-:B------:R-:W-:Y:S02]  /*7820*/  LOP3.LUT R21, R5.reuse, 0x20, R221.reuse, 0xfe, !PT ;  /* 0x0000002005157812 */ /* 0x140fe400078efedd */
[----:B------:R-:W-:Y:S02]  /*7830*/  LEA.HI R0, R0, R5, RZ, 0x1c ;  /* 0x0000000500007211 */ /* 0x000fe400078fe0ff */
[----:B------:R-:W-:Y:S01]  /*7840*/  LOP3.LUT R221, R5, 0x10, R221, 0xfe, !PT ;  /* 0x0000001005dd7812 */ /* 0x000fe200078efedd */
[----:B------:R-:W0:Y:S01]  /*7850*/  LDS.128 R12, [R6] ;  /* 0x00000000060c7984 */ /* 0x000e220000000c00 */
[----:B------:R-:W-:-:S02]  /*7860*/  ISETP.LT.AND P1, PT, R2, c[0x0][0x17c], !P0 ;  /* 0x00005f0002007a0c */ /* 0x000fc40004721270 */
[C---:B------:R-:W-:Y:S01]  /*7870*/  LEA R49, P3, R22.reuse, c[0x0][0x170], 0x1 ;  /* 0x00005c0016317a11 */ /* 0x040fe200078608ff */
[----:B------:R-:W1:Y:S01]  /*7880*/  LDS.128 R16, [R6+0x400] ;  /* 0x0004000006107984 */ /* 0x000e620000000c00 */
[----:B------:R-:W-:Y:S02]  /*7890*/  ISETP.LT.AND P2, PT, R3, c[0x0][0x17c], !P0 ;  /* 0x00005f0003007a0c */ /* 0x000fe40004741270 */
[----:B------:R-:W-:Y:S01]  /*78a0*/  LEA.HI.X.SX32 R51, R22, c[0x0][0x174], 0x1, P3 ;  /* 0x00005d0016337a11 */ /* 0x000fe200018f0eff */
[----:B------:R-:W2:Y:S01]  /*78b0*/  LDS.128 R8, [R6+0x800] ;  /* 0x0008000006087984 */ /* 0x000ea20000000c00 */
[C---:B------:R-:W-:Y:S02]  /*78c0*/  LEA R2, P4, R24.reuse, R49, 0x1 ;  /* 0x0000003118027211 */ /* 0x040fe400078808ff */
[C---:B------:R-:W-:Y:S01]  /*78d0*/  ISETP.LT.AND P3, PT, R221.reuse, c[0x0][0x17c], !P0 ;  /* 0x00005f00dd007a0c */ /* 0x040fe20004761270 */
[----:B------:R-:W3:Y:S01]  /*78e0*/  LDS.128 R4, [R6+0xc00] ;  /* 0x000c000006047984 */ /* 0x000ee20000000c00 */
[----:B------:R-:W-:Y:S01]  /*78f0*/  IMAD R221, R221, c[0x0][0x198], RZ ;  /* 0x00006600dddd7a24 */ /* 0x000fe200078e02ff */
[----:B------:R-:W-:Y:S01]  /*7900*/  LEA.HI.X.SX32 R3, R24, R51, 0x1, P4 ;  /* 0x0000003318037211 */ /* 0x000fe200020f0eff */
[----:B------:R-:W-:Y:S01]  /*7910*/  IMAD R24, R53, 0x20, R24 ;  /* 0x0000002035187824 */ /* 0x000fe200078e0218 */
[----:B------:R-:W-:-:S02]  /*7920*/  ISETP.LT.AND P5, PT, R21, c[0x0][0x17c], !P0 ;  /* 0x00005f0015007a0c */ /* 0x000fc400047a1270 */
[----:B------:R-:W-:Y:S01]  /*7930*/  ISETP.LT.AND P6, PT, R20, c[0x0][0x17c], !P0 ;  /* 0x00005f0014007a0c */ /* 0x000fe200047c1270 */
[----:B------:R-:W-:Y:S01]  /*7940*/  IMAD R28, R53, 0x20, R24 ;  /* 0x00000020351c7824 */ /* 0x000fe200078e0218 */
[----:B------:R-:W-:Y:S02]  /*7950*/  IADD3 R23, R0, 0x30, RZ ;  /* 0x0000003000177810 */ /* 0x000fe40007ffe0ff */
[----:B------:R-:W-:Y:S01]  /*7960*/  LEA R20, P4, R221, R49, 0x1 ;  /* 0x00000031dd147211 */ /* 0x000fe200078808ff */
[----:B------:R-:W-:Y:S02]  /*7970*/  IMAD R47, R53, 0x10, R28 ;  /* 0x00000010352f7824 */ /* 0x000fe400078e021c */
[----:B------:R-:W-:Y:S01]  /*7980*/  IMAD R25, R23, c[0x0][0x198], RZ ;  /* 0x0000660017197a24 */ /* 0x000fe200078e02ff */
[----:B------:R-:W-:Y:S01]  /*7990*/  LEA.HI.X.SX32 R21, R221, R51, 0x1, P4 ;  /* 0x00000033dd157211 */ /* 0x000fe200020f0eff */
[----:B------:R-:W-:Y:S01]  /*79a0*/  IMAD R48, R53, 0x10, R47 ;  /* 0x0000001035307824 */ /* 0x000fe200078e022f */
[----:B------:R-:W-:Y:S01]  /*79b0*/  ISETP.LT.AND P4, PT, R23, c[0x0][0x17c], !P0 ;  /* 0x00005f0017007a0c */ /* 0x000fe20004781270 */
[----:B0-----:R0:W-:Y:S01]  /*79c0*/  @P1 STG.E.U16 [R2.64], R12 ;  /* 0x0000000c02001986 */ /* 0x0011e2000c101506 */
[----:B------:R-:W-:-:S03]  /*79d0*/  LEA R22, P1, R24, R49, 0x1 ;  /* 0x0000003118167211 */ /* 0x000fc600078208ff */
[----:B-1----:R-:W-:Y:S01]  /*79e0*/  @P3 STG.E.U16 [R20.64], R16 ;  /* 0x0000001014003986 */ /* 0x002fe2000c101506 */
[----:B------:R-:W-:Y:S02]  /*79f0*/  LEA.HI.X.SX32 R23, R24, R51, 0x1, P1 ;  /* 0x0000003318177211 */ /* 0x000fe400008f0eff */
[-C--:B------:R-:W-:Y:S02]  /*7a00*/  LEA R24, P1, R25, R49.reuse, 0x1 ;  /* 0x0000003119187211 */ /* 0x080fe400078208ff */
[----:B------:R-:W-:Y:S01]  /*7a10*/  LEA R26, P3, R47, R49, 0x1 ;  /* 0x000000312f1a7211 */ /* 0x000fe200078608ff */
[----:B--2---:R1:W-:Y:S01]  /*7a20*/  @P5 STG.E.U16 [R22.64], R8 ;  /* 0x0000000816005986 */ /* 0x0043e2000c101506 */
[----:B------:R-:W-:Y:S02]  /*7a30*/  LEA.HI.X.SX32 R25, R25, R51, 0x1, P1 ;  /* 0x0000003319197211 */ /* 0x000fe400008f0eff */
[C---:B0-----:R-:W-:Y:S02]  /*7a40*/  LEA R2, P5, R28.reuse, R49, 0x1 ;  /* 0x000000311c027211 */ /* 0x041fe400078a08ff */
[----:B------:R-:W-:Y:S01]  /*7a50*/  ISETP.LT.AND P1, PT, R27, c[0x0][0x17c], !P0 ;  /* 0x00005f001b007a0c */ /* 0x000fe20004721270 */
[----:B---3--:R-:W-:Y:S01]  /*7a60*/  @P4 STG.E.U16 [R24.64], R4 ;  /* 0x0000000418004986 */ /* 0x008fe2000c101506 */
[----:B------:R-:W-:-:S02]  /*7a70*/  LEA.HI.X.SX32 R3, R28, R51, 0x1, P5 ;  /* 0x000000331c037211 */ /* 0x000fc400028f0eff */
[C---:B------:R-:W-:Y:S02]  /*7a80*/  LEA R28, P5, R48.reuse, R49, 0x1 ;  /* 0x00000031301c7211 */ /* 0x040fe400078a08ff */
[-C--:B------:R-:W-:Y:S02]  /*7a90*/  LEA.HI.X.SX32 R27, R47, R51.reuse, 0x1, P3 ;  /* 0x000000332f1b7211 */ /* 0x080fe400018f0eff */
[----:B------:R-:W-:Y:S02]  /*7aa0*/  ISETP.LT.AND P3, PT, R29, c[0x0][0x17c], !P0 ;  /* 0x00005f001d007a0c */ /* 0x000fe40004761270 */
[----:B------:R-:W-:Y:S01]  /*7ab0*/  LEA.HI.X.SX32 R29, R48, R51, 0x1, P5 ;  /* 0x00000033301d7211 */ /* 0x000fe200028f0eff */
[----:B------:R-:W-:Y:S01]  /*7ac0*/  IMAD R48, R53, 0x20, R48 ;  /* 0x0000002035307824 */ /* 0x000fe200078e0230 */
[----:B------:R-:W-:Y:S02]  /*7ad0*/  ISETP.LT.AND P5, PT, R46, c[0x0][0x17c], !P0 ;  /* 0x00005f002e007a0c */ /* 0x000fe400047a1270 */
[----:B-1----:R-:W-:-:S02]  /*7ae0*/  PRMT R8, R12, 0x7632, R8 ;  /* 0x000076320c087816 */ /* 0x002fc40000000008 */
[----:B------:R-:W-:Y:S02]  /*7af0*/  IADD3 R12, R0, 0x70, RZ ;  /* 0x00000070000c7810 */ /* 0x000fe40007ffe0ff */
[----:B------:R-:W-:Y:S01]  /*7b00*/  ISETP.LT.AND P4, PT, R44, c[0x0][0x17c], !P0 ;  /* 0x00005f002c007a0c */ /* 0x000fe20004781270 */
[----:B------:R0:W-:Y:S01]  /*7b10*/  @P6 STG.E.U16 [R2.64], R8 ;  /* 0x0000000802006986 */ /* 0x0001e2000c101506 */
[----:B------:R-:W-:Y:S02]  /*7b20*/  ISETP.LT.AND P6, PT, R12, c[0x0][0x17c], !P0 ;  /* 0x00005f000c007a0c */ /* 0x000fe400047c1270 */
[----:B0-----:R-:W-:Y:S01]  /*7b30*/  PRMT R3, R16, 0x7632, R3 ;  /* 0x0000763210037816 */ /* 0x001fe20000000003 */
[----:B------:R-:W-:Y:S01]  /*7b40*/  IMAD R16, R12, c[0x0][0x198], RZ ;  /* 0x000066000c107a24 */ /* 0x000fe200078e02ff */
[----:B------:R-:W-:Y:S01]  /*7b50*/  PRMT R12, R8, 0x7632, R12 ;  /* 0x00007632080c7816 */ /* 0x000fe2000000000c */
[----:B------:R-:W-:Y:S02]  /*7b60*/  IMAD R8, R53, 0x10, R48 ;  /* 0x0000001035087824 */ /* 0x000fe400078e0230 */
[----:B------:R0:W-:Y:S01]  /*7b70*/  @P3 STG.E.U16 [R26.64], R3 ;  /* 0x000000031a003986 */ /* 0x0001e2000c101506 */
[----:B------:R-:W-:-:S03]  /*7b80*/  LEA R20, P3, R16, R49, 0x1 ;  /* 0x0000003110147211 */ /* 0x000fc600078608ff */
[----:B------:R1:W-:Y:S01]  /*7b90*/  @P5 STG.E.U16 [R28.64], R12 ;  /* 0x0000000c1c005986 */ /* 0x0003e2000c101506 */
[----:B------:R-:W-:Y:S02]  /*7ba0*/  ISETP.LT.AND P5, PT, R45, c[0x0][0x17c], !P0 ;  /* 0x00005f002d007a0c */ /* 0x000fe400047a1270 */
[----:B------:R-:W-:Y:S02]  /*7bb0*/  LEA.HI.X.SX32 R21, R16, R51, 0x1, P3 ;  /* 0x0000003310157211 */ /* 0x000fe400018f0eff */
[----:B------:R-:W-:Y:S02]  /*7bc0*/  PRMT R16, R4, 0x7632, R16 ;  /* 0x0000763204107816 */ /* 0x000fe40000000010 */
[----:B------:R-:W-:Y:S02]  /*7bd0*/  LEA R2, P3, R48, R49, 0x1 ;  /* 0x0000003130027211 */ /* 0x000fe400078608ff */
[----:B------:R-:W-:Y:S01]  /*7be0*/  IADD3 R4, R0, 0xb0, RZ ;  /* 0x000000b000047810 */ /* 0x000fe20007ffe0ff */
[----:B------:R-:W-:Y:S01]  /*7bf0*/  @P6 STG.E.U16 [R20.64], R16 ;  /* 0x0000001014006986 */ /* 0x000fe2000c101506 */
[----:B0-----:R-:W-:-:S02]  /*7c00*/  LEA.HI.X.SX32 R3, R48, R51, 0x1, P3 ;  /* 0x0000003330037211 */ /* 0x001fc400018f0eff */
[----:B------:R-:W-:Y:S02]  /*7c10*/  LEA R22, P6, R8, R49, 0x1 ;  /* 0x0000003108167211 */ /* 0x000fe400078c08ff */
[C---:B-1----:R-:W-:Y:S01]  /*7c20*/  LEA R12, R53.reuse, R8, 0x4 ;  /* 0x00000008350c7211 */ /* 0x042fe200078e20ff */
[----:B------:R0:W-:Y:S01]  /*7c30*/  @P5 STG.E.U16 [R2.64], R13 ;  /* 0x0000000d02005986 */ /* 0x0001e2000c101506 */
[C---:B------:R-:W-:Y:S01]  /*7c40*/  ISETP.LT.AND P3, PT, R4.reuse, c[0x0][0x17c], !P0 ;  /* 0x00005f0004007a0c */ /* 0x040fe20004761270 */
[----:B------:R-:W-:Y:S01]  /*7c50*/  IMAD R4, R4, c[0x0][0x198], RZ ;  /* 0x0000660004047a24 */ /* 0x000fe200078e02ff */
[----:B------:R-:W-:Y:S02]  /*7c60*/  LEA.HI.X.SX32 R23, R8, R51, 0x1, P6 ;  /* 0x0000003308177211 */ /* 0x000fe400030f0eff */
[-C--:B------:R-:W-:Y:S02]  /*7c70*/  LEA R24, P5, R12, R49.reuse, 0x1 ;  /* 0x000000310c187211 */ /* 0x080fe400078a08ff */
[----:B------:R-:W-:Y:S01]  /*7c80*/  LEA R26, P6, R4, R49, 0x1 ;  /* 0x00000031041a7211 */ /* 0x000fe200078c08ff */
[----:B------:R1:W-:Y:S01]  /*7c90*/  @P4 STG.E.U16 [R22.64], R17 ;  /* 0x0000001116004986 */ /* 0x0003e2000c101506 */
[----:B------:R-:W-:Y:S01]  /*7ca0*/  LEA.HI.X.SX32 R25, R12, R51, 0x1, P5 ;  /* 0x000000330c197211 */ /* 0x000fe200028f0eff */
[----:B------:R-:W-:Y:S01]  /*7cb0*/  IMAD R12, R53, 0x20, R12 ;  /* 0x00000020350c7824 */ /* 0x000fe200078e020c */
[----:B------:R-:W-:-:S02]  /*7cc0*/  ISETP.LT.AND P4, PT, R43, c[0x0][0x17c], !P0 ;  /* 0x00005f002b007a0c */ /* 0x000fc40004781270 */
[----:B------:R-:W-:Y:S01]  /*7cd0*/  LEA.HI.X.SX32 R27, R4, R51, 0x1, P6 ;  /* 0x00000033041b7211 */ /* 0x000fe200030f0eff */
[----:B------:R-:W-:Y:S01]  /*7ce0*/  @P1 STG.E.U16 [R24.64], R9 ;  /* 0x0000000918001986 */ /* 0x000fe2000c101506 */
[----:B0-----:R-:W-:Y:S01]  /*7cf0*/  LEA R2, P6, R12, R49, 0x1 ;  /* 0x000000310c027211 */ /* 0x001fe200078c08ff */
[C---:B------:R-:W-:Y:S01]  /*7d00*/  IMAD R8, R53.reuse, 0x10, R12 ;  /* 0x0000001035087824 */ /* 0x040fe200078e020c */
[----:B------:R-:W-:Y:S01]  /*7d10*/  ISETP.LT.AND P1, PT, R42, c[0x0][0x17c], !P0 ;  /* 0x00005f002a007a0c */ /* 0x000fe20004721270 */
[----:B------:R-:W-:Y:S01]  /*7d20*/  @P3 STG.E.U16 [R26.64], R5 ;  /* 0x000000051a003986 */ /* 0x000fe2000c101506 */
[----:B------:R-:W-:Y:S01]  /*7d30*/  LEA.HI.X.SX32 R3, R12, R51, 0x1, P6 ;  /* 0x000000330c037211 */ /* 0x000fe200030f0eff */
[----:B------:R-:W-:Y:S01]  /*7d40*/  IMAD R20, R53, 0x10, R8 ;  /* 0x0000001035147824 */ /* 0x000fe200078e0208 */
[----:B------:R-:W-:Y:S02]  /*7d50*/  PRMT R13, R13, 0x7632, R13 ;  /* 0x000076320d0d7816 */ /* 0x000fe4000000000d */
[----:B------:R-:W-:-:S02]  /*7d60*/  LEA R12, P6, R8, R49, 0x1 ;  /* 0x00000031080c7211 */ /* 0x000fc400078c08ff */
[----:B------:R-:W-:Y:S01]  /*7d70*/  IADD3 R4, R0, 0xf0, RZ ;  /* 0x000000f000047810 */ /* 0x000fe20007ffe0ff */
[----:B------:R0:W-:Y:S01]  /*7d80*/  @P4 STG.E.U16 [R2.64], R13 ;  /* 0x0000000d02004986 */ /* 0x0001e2000c101506 */
[----:B------:R-:W-:Y:S02]  /*7d90*/  ISETP.LT.AND P3, PT, R41, c[0x0][0x17c], !P0 ;  /* 0x00005f0029007a0c */ /* 0x000fe40004761270 */
[----:B-1----:R-:W-:Y:S01]  /*7da0*/  PRMT R17, R17, 0x7632, R17 ;  /* 0x0000763211117816 */ /* 0x002fe20000000011 */
[C---:B------:R-:W-:Y:S01]  /*7db0*/  IMAD R21, R4.reuse, c[0x0][0x198], RZ ;  /* 0x0000660004157a24 */ /* 0x040fe200078e02ff */
[----:B------:R-:W-:Y:S02]  /*7dc0*/  ISETP.LT.AND P4, PT, R4, c[0x0][0x17c], !P0 ;  /* 0x00005f0004007a0c */ /* 0x000fe40004781270 */
[----:B------:R-:W-:Y:S02]  /*7dd0*/  ISETP.LT.AND P5, PT, R32, c[0x0][0x17c], !P0 ;  /* 0x00005f0020007a0c */ /* 0x000fe400047a1270 */
[----:B0-----:R-:W-:-:S02]  /*7de0*/  LEA.HI.X.SX32 R13, R8, R51, 0x1, P6 ;  /* 0x00000033080d7211 */ /* 0x001fc400030f0eff */
[-C--:B------:R-:W-:Y:S02]  /*7df0*/  LEA R16, P6, R20, R49.reuse, 0x1 ;  /* 0x0000003114107211 */ /* 0x080fe400078c08ff */
[----:B------:R-:W-:Y:S01]  /*7e00*/  PRMT R3, R9, 0x7632, R3 ;  /* 0x0000763209037816 */ /* 0x000fe20000000003 */
[----:B------:R0:W-:Y:S01]  /*7e10*/  @P1 STG.E.U16 [R12.64], R17 ;  /* 0x000000110c001986 */ /* 0x0001e2000c101506 */
[----:B------:R-:W-:-:S04]  /*7e20*/  LEA R8, P1, R21, R49, 0x1 ;  /* 0x0000003115087211 */ /* 0x000fc800078208ff */
[-C--:B------:R-:W-:Y:S02]  /*7e30*/  LEA.HI.X.SX32 R9, R21, R51.reuse, 0x1, P1 ;  /* 0x0000003315097211 */ /* 0x080fe400008f0eff */
[----:B------:R-:W-:Y:S02]  /*7e40*/  PRMT R21, R5, 0x7632, R21 ;  /* 0x0000763205157816 */ /* 0x000fe40000000015 */
[----:B------:R-:W-:Y:S02]  /*7e50*/  ISETP.LT.AND P1, PT, R39, c[0x0][0x17c], !P0 ;  /* 0x00005f0027007a0c */ /* 0x000fe40004721270 */
[----:B0-----:R-:W-:Y:S01]  /*7e60*/  LEA.HI.X.SX32 R17, R20, R51, 0x1, P6 ;  /* 0x0000003314117211 */ /* 0x001fe200030f0eff */
[C---:B------:R-:W-:Y:S01]  /*7e70*/  IMAD R20, R53.reuse, 0x20, R20 ;  /* 0x0000002035147824 */ /* 0x040fe200078e0214 */
[----:B------:R-:W-:Y:S02]  /*7e80*/  ISETP.LT.AND P6, PT, R40, c[0x0][0x17c], !P0 ;  /* 0x00005f0028007a0c */ /* 0x000fe400047c1270 */
[----:B------:R-:W-:Y:S01]  /*7e90*/  IADD3 R13, R0, 0x130, RZ ;  /* 0x00000130000d7810 */ /* 0x000fe20007ffe0ff */
[----:B------:R0:W-:Y:S01]  /*7ea0*/  @P3 STG.E.U16 [R16.64], R3 ;  /* 0x0000000310003986 */ /* 0x0001e2000c101506 */
[----:B------:R-:W-:Y:S01]  /*7eb0*/  LEA R2, P3, R20, R49, 0x1 ;  /* 0x0000003114027211 */ /* 0x000fe200078608ff */
[----:B------:R-:W-:-:S02]  /*7ec0*/  IMAD R5, R53, 0x10, R20 ;  /* 0x0000001035057824 */ /* 0x000fc400078e0214 */
[----:B------:R1:W-:Y:S03]  /*7ed0*/  @P4 STG.E.U16 [R8.64], R21 ;  /* 0x0000001508004986 */ /* 0x0003e6000c101506 */
[----:B------:R-:W-:Y:S02]  /*7ee0*/  LEA R4, P4, R5, R49, 0x1 ;  /* 0x0000003105047211 */ /* 0x000fe400078808ff */
[-C--:B0-----:R-:W-:Y:S01]  /*7ef0*/  LEA.HI.X.SX32 R3, R20, R51.reuse, 0x1, P3 ;  /* 0x0000003314037211 */ /* 0x081fe200018f0eff */
[----:B------:R-:W-:Y:S01]  /*7f00*/  IMAD R20, R53, 0x10, R5 ;  /* 0x0000001035147824 */ /* 0x000fe200078e0205 */
[----:B------:R-:W-:Y:S01]  /*7f10*/  ISETP.LT.AND P3, PT, R38, c[0x0][0x17c], !P0 ;  /* 0x00005f0026007a0c */ /* 0x000fe20004761270 */
[----:B------:R-:W-:Y:S01]  /*7f20*/  IMAD R16, R13, c[0x0][0x198], RZ ;  /* 0x000066000d107a24 */ /* 0x000fe200078e02ff */
[----:B------:R-:W-:Y:S01]  /*7f30*/  LEA.HI.X.SX32 R5, R5, R51, 0x1, P4 ;  /* 0x0000003305057211 */ /* 0x000fe200020f0eff */
[----:B------:R0:W-:Y:S01]  /*7f40*/  @P6 STG.E.U16 [R2.64], R14 ;  /* 0x0000000e02006986 */ /* 0x0001e2000c101506 */
[----:B------:R-:W-:-:S02]  /*7f50*/  LEA R12, P6, R20, R49, 0x1 ;  /* 0x00000031140c7211 */ /* 0x000fc400078c08ff */
[----:B------:R-:W-:Y:S01]  /*7f60*/  ISETP.LT.AND P4, PT, R13, c[0x0][0x17c], !P0 ;  /* 0x00005f000d007a0c */ /* 0x000fe20004781270 */
[----:B------:R2:W-:Y:S01]  /*7f70*/  @P1 STG.E.U16 [R4.64], R18 ;  /* 0x0000001204001986 */ /* 0x0005e2000c101506 */
[----:B------:R-:W-:Y:S01]  /*7f80*/  LEA.HI.X.SX32 R13, R20, R51, 0x1, P6 ;  /* 0x00000033140d7211 */ /* 0x000fe200030f0eff */
[----:B------:R-:W-:Y:S01]  /*7f90*/  IMAD R20, R53, 0x20, R20 ;  /* 0x0000002035147824 */ /* 0x000fe200078e0214 */
[C---:B-1----:R-:W-:Y:S02]  /*7fa0*/  LEA R8, P6, R16.reuse, R49, 0x1 ;  /* 0x0000003110087211 */ /* 0x042fe400078c08ff */
[----:B------:R-:W-:Y:S01]  /*7fb0*/  ISETP.LT.AND P1, PT, R37, c[0x0][0x17c], !P0 ;  /* 0x00005f0025007a0c */ /* 0x000fe20004721270 */
[----:B------:R1:W-:Y:S01]  /*7fc0*/  @P3 STG.E.U16 [R12.64], R10 ;  /* 0x0000000a0c003986 */ /* 0x0003e2000c101506 */
[----:B------:R-:W-:Y:S02]  /*7fd0*/  LEA.HI.X.SX32 R9, R16, R51, 0x1, P6 ;  /* 0x0000003310097211 */ /* 0x000fe400030f0eff */
[----:B0-----:R-:W-:-:S02]  /*7fe0*/  LEA R2, P6, R20, R49, 0x1 ;  /* 0x0000003114027211 */ /* 0x001fc400078c08ff */
[----:B------:R-:W-:Y:S01]  /*7ff0*/  ISETP.LT.AND P3, PT, R36, c[0x0][0x17c], !P0 ;  /* 0x00005f0024007a0c */ /* 0x000fe20004761270 */
[----:B------:R-:W-:Y:S01]  /*8000*/  @P4 STG.E.U16 [R8.64], R6 ;  /* 0x0000000608004986 */ /* 0x000fe2000c101506 */
[----:B--2---:R-:W-:Y:S01]  /*8010*/  PRMT R5, R14, 0x7632, R5 ;  /* 0x000076320e057816 */ /* 0x004fe20000000005 */
[----:B------:R-:W-:Y:S01]  /*8020*/  IMAD R14, R53, 0x10, R20 ;  /* 0x00000010350e7824 */ /* 0x000fe200078e0214 */
[----:B------:R-:W-:Y:S02]  /*8030*/  LEA.HI.X.SX32 R3, R20, R51, 0x1, P6 ;  /* 0x0000003314037211 */ /* 0x000fe400030f0eff */
[----:B------:R-:W-:Y:S01]  /*8040*/  ISETP.LT.AND P4, PT, R35, c[0x0][0x17c], !P0 ;  /* 0x00005f0023007a0c */ /* 0x000fe20004781270 */
[----:B------:R-:W-:Y:S01]  /*8050*/  IMAD R16, R53, 0x10, R14 ;  /* 0x0000001035107824 */ /* 0x000fe200078e020e */
[----:B------:R-:W-:Y:S01]  /*8060*/  LEA R4, P6, R14, R49, 0x1 ;  /* 0x000000310e047211 */ /* 0x000fe200078c08ff */
[----:B------:R0:W-:Y:S01]  /*8070*/  @P1 STG.E.U16 [R2.64], R5 ;  /* 0x0000000502001986 */ /* 0x0001e2000c101506 */
[----:B-1----:R-:W-:-:S02]  /*8080*/  IADD3 R13, R0, 0x170, RZ ;  /* 0x00000170000d7810 */ /* 0x002fc40007ffe0ff */
[----:B------:R-:W-:Y:S02]  /*8090*/  PRMT R18, R18, 0x7632, R18 ;  /* 0x0000763212127816 */ /* 0x000fe40000000012 */
[C---:B------:R-:W-:Y:S02]  /*80a0*/  ISETP.LT.AND P1, PT, R13.reuse, c[0x0][0x17c], !P0 ;  /* 0x00005f000d007a0c */ /* 0x040fe40004721270 */
[----:B------:R-:W-:Y:S02]  /*80b0*/  PRMT R10, R10, 0x7632, R10 ;  /* 0x000076320a0a7816 */ /* 0x000fe4000000000a */
[----:B0-----:R-:W-:Y:S01]  /*80c0*/  LEA.HI.X.SX32 R5, R14, R51, 0x1, P6 ;  /* 0x000000330e057211 */ /* 0x001fe200030f0eff */
[----:B------:R-:W-:Y:S01]  /*80d0*/  IMAD R14, R13, c[0x0][0x198], RZ ;  /* 0x000066000d0e7a24 */ /* 0x000fe200078e02ff */
[----:B------:R-:W-:-:S03]  /*80e0*/  LEA R12, P6, R16, R49, 0x1 ;  /* 0x00000031100c7211 */ /* 0x000fc600078c08ff */
[----:B------:R0:W-:Y:S01]  /*80f0*/  @P3 STG.E.U16 [R4.64], R18 ;  /* 0x0000001204003986 */ /* 0x0001e2000c101506 */
[----:B------:R-:W-:Y:S01]  /*8100*/  LEA.HI.X.SX32 R13, R16, R51, 0x1, P6 ;  /* 0x00000033100d7211 */ /* 0x000fe200030f0eff */
[C---:B------:R-:W-:Y:S01]  /*8110*/  IMAD R16, R53.reuse, 0x20, R16 ;  /* 0x0000002035107824 */ /* 0x040fe200078e0210 */
[----:B------:R-:W-:Y:S02]  /*8120*/  ISETP.LT.AND P3, PT, R34, c[0x0][0x17c], !P0 ;  /* 0x00005f0022007a0c */ /* 0x000fe40004761270 */
[-C--:B------:R-:W-:Y:S01]  /*8130*/  LEA R2, P6, R14, R49.reuse, 0x1 ;  /* 0x000000310e027211 */ /* 0x080fe200078c08ff */
[----:B------:R1:W-:Y:S01]  /*8140*/  @P4 STG.E.U16 [R12.64], R10 ;  /* 0x0000000a0c004986 */ /* 0x0003e2000c101506 */
[----:B------:R-:W-:Y:S02]  /*8150*/  LEA R8, P4, R16, R49, 0x1 ;  /* 0x0000003110087211 */ /* 0x000fe400078808ff */
[-C--:B------:R-:W-:Y:S02]  /*8160*/  LEA.HI.X.SX32 R3, R14, R51.reuse, 0x1, P6 ;  /* 0x000000330e037211 */ /* 0x080fe400030f0eff */
[----:B------:R-:W-:Y:S01]  /*8170*/  LEA.HI.X.SX32 R9, R16, R51, 0x1, P4 ;  /* 0x0000003310097211 */ /* 0x000fe200020f0eff */
[----:B0-----:R-:W-:Y:S01]  /*8180*/  IMAD R5, R53, 0x10, R16 ;  /* 0x0000001035057824 */ /* 0x001fe200078e0210 */
[----:B------:R-:W-:-:S02]  /*8190*/  ISETP.LT.AND P6, PT, R33, c[0x0][0x17c], !P0 ;  /* 0x00005f0021007a0c */ /* 0x000fc400047c1270 */
[----:B-1----:R-:W-:Y:S01]  /*81a0*/  PRMT R13, R6, 0x7632, R13 ;  /* 0x00007632060d7816 */ /* 0x002fe2000000000d */
[C---:B------:R-:W-:Y:S01]  /*81b0*/  IMAD R10, R53.reuse, 0x10, R5 ;  /* 0x00000010350a7824 */ /* 0x040fe200078e0205 */
[C---:B------:R-:W-:Y:S02]  /*81c0*/  IADD3 R6, R0.reuse, 0x1b0, RZ ;  /* 0x000001b000067810 */ /* 0x040fe40007ffe0ff */
[----:B------:R-:W-:Y:S01]  /*81d0*/  IADD3 R0, R0, 0x1f0, RZ ;  /* 0x000001f000007810 */ /* 0x000fe20007ffe0ff */
[----:B------:R-:W-:Y:S01]  /*81e0*/  IMAD R14, R53, 0x20, R10 ;  /* 0x00000020350e7824 */ /* 0x000fe200078e020a */
[C---:B------:R-:W-:Y:S01]  /*81f0*/  ISETP.LT.AND P4, PT, R6.reuse, c[0x0][0x17c], !P0 ;  /* 0x00005f0006007a0c */ /* 0x040fe20004781270 */
[----:B------:R-:W-:Y:S01]  /*8200*/  IMAD R6, R6, c[0x0][0x198], RZ ;  /* 0x0000660006067a24 */ /* 0x000fe200078e02ff */
[----:B------:R0:W-:Y:S01]  /*8210*/  @P1 STG.E.U16 [R2.64], R13 ;  /* 0x0000000d02001986 */ /* 0x0001e2000c101506 */
[----:B------:R-:W-:Y:S01]  /*8220*/  LEA R4, P1, R5, R49, 0x1 ;  /* 0x0000003105047211 */ /* 0x000fe200078208ff */
[----:B------:R-:W-:-:S02]  /*8230*/  IMAD R17, R53, 0x10, R14 ;  /* 0x0000001035117824 */ /* 0x000fc400078e020e */
[----:B------:R1:W-:Y:S01]  /*8240*/  @P3 STG.E.U16 [R8.64], R15 ;  /* 0x0000000f08003986 */ /* 0x0003e2000c101506 */
[----:B------:R-:W-:Y:S01]  /*8250*/  LEA R12, P3, R6, R49, 0x1 ;  /* 0x00000031060c7211 */ /* 0x000fe200078608ff */
[----:B------:R-:W-:Y:S01]  /*8260*/  IMAD R18, R0, c[0x0][0x198], RZ ;  /* 0x0000660000127a24 */ /* 0x000fe200078e02ff */
[-C--:B------:R-:W-:Y:S02]  /*8270*/  LEA.HI.X.SX32 R5, R5, R51.reuse, 0x1, P1 ;  /* 0x0000003305057211 */ /* 0x080fe400008f0eff */
[----:B0-----:R-:W-:Y:S01]  /*8280*/  LEA.HI.X.SX32 R13, R6, R51, 0x1, P3 ;  /* 0x00000033060d7211 */ /* 0x001fe200018f0eff */
[----:B------:R-:W-:Y:S01]  /*8290*/  IMAD R6, R53, 0x10, R17 ;  /* 0x0000001035067824 */ /* 0x000fe200078e0211 */
[-C--:B------:R-:W-:Y:S01]  /*82a0*/  LEA R2, P1, R10, R49.reuse, 0x1 ;  /* 0x000000310a027211 */ /* 0x080fe200078208ff */
[----:B------:R0:W-:Y:S01]  /*82b0*/  @P6 STG.E.U16 [R4.64], R19 ;  /* 0x0000001304006986 */ /* 0x0001e2000c101506 */
[----:B-1----:R-:W-:Y:S02]  /*82c0*/  LEA R8, P3, R14, R49, 0x1 ;  /* 0x000000310e087211 */ /* 0x002fe400078608ff */
[----:B------:R-:W-:-:S02]  /*82d0*/  LEA.HI.X.SX32 R3, R10, R51, 0x1, P1 ;  /* 0x000000330a037211 */ /* 0x000fc400008f0eff */
[----:B------:R-:W-:Y:S02]  /*82e0*/  LEA.HI.X.SX32 R9, R14, R51, 0x1, P3 ;  /* 0x000000330e097211 */ /* 0x000fe400018f0eff */
[----:B------:R-:W-:Y:S01]  /*82f0*/  ISETP.LT.AND P3, PT, R31, c[0x0][0x17c], !P0 ;  /* 0x00005f001f007a0c */ /* 0x000fe20004761270 */
[----:B------:R1:W-:Y:S01]  /*8300*/  @P5 STG.E.U16 [R2.64], R11 ;  /* 0x0000000b02005986 */ /* 0x0003e2000c101506 */
[-C--:B------:R-:W-:Y:S02]  /*8310*/  LEA R16, P6, R17, R49.reuse, 0x1 ;  /* 0x0000003111107211 */ /* 0x080fe400078c08ff */
[----:B------:R-:W-:Y:S01]  /*8320*/  PRMT R15, R15, 0x7632, R15 ;  /* 0x000076320f0f7816 */ /* 0x000fe2000000000f */
[----:B------:R1:W-:Y:S01]  /*8330*/  @P4 STG.E.U16 [R12.64], R7 ;  /* 0x000000070c004986 */ /* 0x0003e2000c101506 */
[----:B0-----:R-:W-:Y:S02]  /*8340*/  LEA R4, P1, R6, R49, 0x1 ;  /* 0x0000003106047211 */ /* 0x001fe400078208ff */
[----:B------:R-:W-:-:S02]  /*8350*/  LEA.HI.X.SX32 R17, R17, R51, 0x1, P6 ;  /* 0x0000003311117211 */ /* 0x000fc400030f0eff */
[----:B------:R-:W-:Y:S02]  /*8360*/  LEA.HI.X.SX32 R5, R6, R51, 0x1, P1 ;  /* 0x0000003306057211 */ /* 0x000fe400008f0eff */
[----:B------:R-:W-:Y:S01]  /*8370*/  ISETP.LT.AND P1, PT, R30, c[0x0][0x17c], !P0 ;  /* 0x00005f001e007a0c */ /* 0x000fe20004721270 */
[----:B------:R1:W-:Y:S01]  /*8380*/  @P3 STG.E.U16 [R8.64], R15 ;  /* 0x0000000f08003986 */ /* 0x0003e2000c101506 */
[----:B------:R-:W-:Y:S02]  /*8390*/  ISETP.LT.AND P0, PT, R0, c[0x0][0x17c], !P0 ;  /* 0x00005f0000007a0c */ /* 0x000fe40004701270 */
[----:B------:R-:W-:Y:S02]  /*83a0*/  PRMT R19, R19, 0x7632, R19 ;  /* 0x0000763213137816 */ /* 0x000fe40000000013 */
[----:B------:R-:W-:Y:S02]  /*83b0*/  PRMT R0, R11, 0x7632, R0 ;  /* 0x000076320b007816 */ /* 0x000fe40000000000 */
[C---:B------:R-:W-:Y:S01]  /*83c0*/  LEA R20, P6, R18.reuse, R49, 0x1 ;  /* 0x0000003112147211 */ /* 0x040fe200078c08ff */
[----:B------:R1:W-:Y:S03]  /*83d0*/  @P2 STG.E.U16 [R16.64], R19 ;  /* 0x0000001310002986 */ /* 0x0003e6000c101506 */
[----:B------:R-:W-:Y:S01]  /*83e0*/  LEA.HI.X.SX32 R21, R18, R51, 0x1, P6 ;  /* 0x0000003312157211 */ /* 0x000fe200030f0eff */
[----:B------:R1:W-:Y:S02]  /*83f0*/  @P1 STG.E.U16 [R4.64], R0 ;  /* 0x0000000004001986 */ /* 0x0003e4000c101506 */
[----:B------:R-:W-:Y:S06]  /*8400*/  @!P0 EXIT ;  /* 0x000000000000894d */ /* 0x000fec0003800000 */
[----:B------:R-:W-:-:S05]  /*8410*/  PRMT R10, R7, 0x7632, R10 ;  /* 0x00007632070a7816 */ /* 0x000fca000000000a */
[----:B------:R-:W-:Y:S01]  /*8420*/  STG.E.U16 [R20.64], R10 ;  /* 0x0000000a14007986 */ /* 0x000fe2000c101506 */
[----:B------:R-:W-:Y:S05]  /*8430*/  EXIT ;  /* 0x000000000000794d */ /* 0x000fea0003800000 */
.L_x_4:
[----:B------:R-:W-:-:S00]  /*8440*/  BRA `(.L_x_4) ;  /* 0xfffffff000007947 */ /* 0x000fc0000383ffff */
[----:B------:R-:W-:-:S00]  /*8450*/  NOP ;  /* 0x0000000000007918 */ /* 0x000fc00000000000 */
        /* <DEDUP_REMOVED lines=10> */
.L_x_5:


//--------------------- .nv.shared.matmul_kernel  --------------------------
	.section	.nv.shared.matmul_kernel,"aw",@nobits
	.sectionflags	@""
	.align	16
